	.target	sm_100a

	.elftype	@"ET_EXEC"


//--------------------- .note.nv.tkinfo           --------------------------
	.section	.note.nv.tkinfo,"",@"SHT_NOTE"
	.sectionflags	@"SHF_NOTE_NV_TKINFO"
	.tkinfo
        /*0018*/ 	.word	0x00000002
        /*0030*/ 	.string	""
        /*0030*/ 	.string	"ptxas"
        /*0030*/ 	.string	"Cuda compilation tools, release 13.0, V13.0.88"
        /*0030*/ 	.string	"Build cuda_13.0.r13.0/compiler.36424714_0"
        /*0030*/ 	.string	"-arch sm_100a -m 64 "



//--------------------- .note.nv.cuinfo           --------------------------
	.section	.note.nv.cuinfo,"",@"SHT_NOTE"
	.sectionflags	@"SHF_NOTE_NV_CUINFO"
        /*0018*/ 	.short	0x0002
        /*001a*/ 	.short	0x0064
        /*001c*/ 	.short	0x0082
	.zero		2


//--------------------- .nv.info                  --------------------------
	.section	.nv.info,"",@"SHT_CUDA_INFO"
	.align	4


	//----- nvinfo : EIATTR_REGCOUNT
	.align		4
        /*0000*/ 	.byte	0x04, 0x2f
        /*0002*/ 	.short	(.L_20 - .L_19)
	.align		4
.L_19:
        /*0004*/ 	.word	index@(_ZN7cutlass13device_kernelINS_4gemm6kernel13GemmUniversalIN4cute5tupleIJiiiiEEENS1_10collective13CollectiveMmaINS1_35MainloopSm100TmaUmmaWarpSpecializedILi3ELi2ELi4ENS5_IJNS4_1CILi2EEESB_NSA_ILi1EEEEEEEENS5_IJNSA_ILi64EEENSA_ILi256EEENSA_ILi32EEEEEEaNS5_IJlSC_lEEEaSJ_NS4_8TiledMMAINS4_8MMA_AtomIJNS4_15SM100_MMA_S8_SSIaaiLi64ELi256ELNS4_4UMMA5MajorE0ELSO_0ELNSN_8SaturateE0EEEEEENS4_6LayoutINS5_IJSC_SC_SC_EEENS5_IJNSA_ILi0EEESU_SU_EEEEENS5_IJNS4_10UnderscoreESX_SX_EEEEENS4_23SM90_TMA_LOAD_MULTICASTENS4_14ComposedLayoutINS4_7SwizzleILi1ELi4ELi3EEENS4_18smem_ptr_flag_bitsILi8EEENSS_INS5_IJNSA_ILi8EEESH_EEENS5_IJSH_SC_EEEEEEEvNS4_8identityES10_S1A_vS1B_EENS_8epilogue10collective18CollectiveEpilogueINS1D_23Sm100TmaWarpSpecializedILi4ELi2ELi32ELb0ELb0EEEJSI_NS5_IJNSS_ISF_SC_EES1I_EEEaSJ_aSJ_NS1D_6fusion15FusionCallbacksIS1H_NS1K_17LinearCombinationIaiaiLNS_15FloatRoundStyleE2EEESI_S1J_JEEENS4_5SM1004TMEM4LOAD26SM100_TMEM_LOAD_16dp32b32xENS4_13SM90_TMA_LOADENS11_INS12_ILi2ELi4ELi3EEES15_NSS_INS5_IJS16_SF_EEENS5_IJSF_SC_EEEEEEENS4_39AutoVectorizingCopyWithAssumedAlignmentILi128EEENS4_14SM90_TMA_STOREES1Z_S21_S21_EEEvvEEEEvNT_6ParamsE)
        /*0008*/ 	.word	0x0000005c


	//----- nvinfo : EIATTR_FRAME_SIZE
	.align		4
.L_20:
        /*000c*/ 	.byte	0x04, 0x11
        /*000e*/ 	.short	(.L_22 - .L_21)
	.align		4
.L_21:
        /*0010*/ 	.word	index@($__internal_2_$__cuda_sm10x_tcgen05_guardrail_trap_unallocated_columns_being_dealloced)
        /*0014*/ 	.word	0x00000000


	//----- nvinfo : EIATTR_FRAME_SIZE
	.align		4
.L_22:
        /*0018*/ 	.byte	0x04, 0x11
        /*001a*/ 	.short	(.L_24 - .L_23)
	.align		4
.L_23:
        /*001c*/ 	.word	index@($__internal_1_$__cuda_sm10x_tcgen05_guardrail_trap_phase_invalid_during_alloc)
        /*0020*/ 	.word	0x00000000


	//----- nvinfo : EIATTR_FRAME_SIZE
	.align		4
.L_24:
        /*0024*/ 	.byte	0x04, 0x11
        /*0026*/ 	.short	(.L_26 - .L_25)
	.align		4
.L_25:
        /*0028*/ 	.word	index@($__internal_0_$__cuda_sm10x_tcgen05_guardrail_trap_col_being_dealloced_not_returned_by_alloc)
        /*002c*/ 	.word	0x00000000


	//----- nvinfo : EIATTR_FRAME_SIZE
	.align		4
.L_26:
        /*0030*/ 	.byte	0x04, 0x11
        /*0032*/ 	.short	(.L_28 - .L_27)
	.align		4
.L_27:
        /*0034*/ 	.word	index@(_ZN7cutlass13device_kernelINS_4gemm6kernel13GemmUniversalIN4cute5tupleIJiiiiEEENS1_10collective13CollectiveMmaINS1_35MainloopSm100TmaUmmaWarpSpecializedILi3ELi2ELi4ENS5_IJNS4_1CILi2EEESB_NSA_ILi1EEEEEEEENS5_IJNSA_ILi64EEENSA_ILi256EEENSA_ILi32EEEEEEaNS5_IJlSC_lEEEaSJ_NS4_8TiledMMAINS4_8MMA_AtomIJNS4_15SM100_MMA_S8_SSIaaiLi64ELi256ELNS4_4UMMA5MajorE0ELSO_0ELNSN_8SaturateE0EEEEEENS4_6LayoutINS5_IJSC_SC_SC_EEENS5_IJNSA_ILi0EEESU_SU_EEEEENS5_IJNS4_10UnderscoreESX_SX_EEEEENS4_23SM90_TMA_LOAD_MULTICASTENS4_14ComposedLayoutINS4_7SwizzleILi1ELi4ELi3EEENS4_18smem_ptr_flag_bitsILi8EEENSS_INS5_IJNSA_ILi8EEESH_EEENS5_IJSH_SC_EEEEEEEvNS4_8identityES10_S1A_vS1B_EENS_8epilogue10collective18CollectiveEpilogueINS1D_23Sm100TmaWarpSpecializedILi4ELi2ELi32ELb0ELb0EEEJSI_NS5_IJNSS_ISF_SC_EES1I_EEEaSJ_aSJ_NS1D_6fusion15FusionCallbacksIS1H_NS1K_17LinearCombinationIaiaiLNS_15FloatRoundStyleE2EEESI_S1J_JEEENS4_5SM1004TMEM4LOAD26SM100_TMEM_LOAD_16dp32b32xENS4_13SM90_TMA_LOADENS11_INS12_ILi2ELi4ELi3EEES15_NSS_INS5_IJS16_SF_EEENS5_IJSF_SC_EEEEEEENS4_39AutoVectorizingCopyWithAssumedAlignmentILi128EEENS4_14SM90_TMA_STOREES1Z_S21_S21_EEEvvEEEEvNT_6ParamsE)
        /*0038*/ 	.word	0x00000000


	//----- nvinfo : EIATTR_MIN_STACK_SIZE
	.align		4
.L_28:
        /*003c*/ 	.byte	0x04, 0x12
        /*003e*/ 	.short	(.L_30 - .L_29)
	.align		4
.L_29:
        /*0040*/ 	.word	index@(_ZN7cutlass13device_kernelINS_4gemm6kernel13GemmUniversalIN4cute5tupleIJiiiiEEENS1_10collective13CollectiveMmaINS1_35MainloopSm100TmaUmmaWarpSpecializedILi3ELi2ELi4ENS5_IJNS4_1CILi2EEESB_NSA_ILi1EEEEEEEENS5_IJNSA_ILi64EEENSA_ILi256EEENSA_ILi32EEEEEEaNS5_IJlSC_lEEEaSJ_NS4_8TiledMMAINS4_8MMA_AtomIJNS4_15SM100_MMA_S8_SSIaaiLi64ELi256ELNS4_4UMMA5MajorE0ELSO_0ELNSN_8SaturateE0EEEEEENS4_6LayoutINS5_IJSC_SC_SC_EEENS5_IJNSA_ILi0EEESU_SU_EEEEENS5_IJNS4_10UnderscoreESX_SX_EEEEENS4_23SM90_TMA_LOAD_MULTICASTENS4_14ComposedLayoutINS4_7SwizzleILi1ELi4ELi3EEENS4_18smem_ptr_flag_bitsILi8EEENSS_INS5_IJNSA_ILi8EEESH_EEENS5_IJSH_SC_EEEEEEEvNS4_8identityES10_S1A_vS1B_EENS_8epilogue10collective18CollectiveEpilogueINS1D_23Sm100TmaWarpSpecializedILi4ELi2ELi32ELb0ELb0EEEJSI_NS5_IJNSS_ISF_SC_EES1I_EEEaSJ_aSJ_NS1D_6fusion15FusionCallbacksIS1H_NS1K_17LinearCombinationIaiaiLNS_15FloatRoundStyleE2EEESI_S1J_JEEENS4_5SM1004TMEM4LOAD26SM100_TMEM_LOAD_16dp32b32xENS4_13SM90_TMA_LOADENS11_INS12_ILi2ELi4ELi3EEES15_NSS_INS5_IJS16_SF_EEENS5_IJSF_SC_EEEEEEENS4_39AutoVectorizingCopyWithAssumedAlignmentILi128EEENS4_14SM90_TMA_STOREES1Z_S21_S21_EEEvvEEEEvNT_6ParamsE)
        /*0044*/ 	.word	0x00000000
.L_30:


//--------------------- .nv.compat                --------------------------
	.section	.nv.compat,"",@"SHT_CUDA_COMPAT_INFO"
	.align	4
        /*0000*/ 	.byte	0x02, 0x09, 0x01, 0x00, 0x02, 0x02, 0x03, 0x00, 0x02, 0x05, 0x06, 0x00, 0x03, 0x07, 0x01, 0x01
        /*0010*/ 	.byte	0x02, 0x03, 0x01, 0x00, 0x02, 0x06, 0x01, 0x00, 0x04, 0x0b, 0x08, 0x00, 0x01, 0x00, 0x00, 0x00
        /*0020*/ 	.byte	0x00, 0x00, 0x00, 0x00


//--------------------- .nv.info._ZN7cutlass13device_kernelINS_4gemm6kernel13GemmUniversalIN4cute5tupleIJiiiiEEENS1_10collective13CollectiveMmaINS1_35MainloopSm100TmaUmmaWarpSpecializedILi3ELi2ELi4ENS5_IJNS4_1CILi2EEESB_NSA_ILi1EEEEEEEENS5_IJNSA_ILi64EEENSA_ILi256EEENSA_ILi32EEEEEEaNS5_IJlSC_lEEEaSJ_NS4_8TiledMMAINS4_8MMA_AtomIJNS4_15SM100_MMA_S8_SSIaaiLi64ELi256ELNS4_4UMMA5MajorE0ELSO_0ELNSN_8SaturateE0EEEEEENS4_6LayoutINS5_IJSC_SC_SC_EEENS5_IJNSA_ILi0EEESU_SU_EEEEENS5_IJNS4_10UnderscoreESX_SX_EEEEENS4_23SM90_TMA_LOAD_MULTICASTENS4_14ComposedLayoutINS4_7SwizzleILi1ELi4ELi3EEENS4_18smem_ptr_flag_bitsILi8EEENSS_INS5_IJNSA_ILi8EEESH_EEENS5_IJSH_SC_EEEEEEEvNS4_8identityES10_S1A_vS1B_EENS_8epilogue10collective18CollectiveEpilogueINS1D_23Sm100TmaWarpSpecializedILi4ELi2ELi32ELb0ELb0EEEJSI_NS5_IJNSS_ISF_SC_EES1I_EEEaSJ_aSJ_NS1D_6fusion15FusionCallbacksIS1H_NS1K_17LinearCombinationIaiaiLNS_15FloatRoundStyleE2EEESI_S1J_JEEENS4_5SM1004TMEM4LOAD26SM100_TMEM_LOAD_16dp32b32xENS4_13SM90_TMA_LOADENS11_INS12_ILi2ELi4ELi3EEES15_NSS_INS5_IJS16_SF_EEENS5_IJSF_SC_EEEEEEENS4_39AutoVectorizingCopyWithAssumedAlignmentILi128EEENS4_14SM90_TMA_STOREES1Z_S21_S21_EEEvvEEEEvNT_6ParamsE --------------------------
	.section	.nv.info._ZN7cutlass13device_kernelINS_4gemm6kernel13GemmUniversalIN4cute5tupleIJiiiiEEENS1_10collective13CollectiveMmaINS1_35MainloopSm100TmaUmmaWarpSpecializedILi3ELi2ELi4ENS5_IJNS4_1CILi2EEESB_NSA_ILi1EEEEEEEENS5_IJNSA_ILi64EEENSA_ILi256EEENSA_ILi32EEEEEEaNS5_IJlSC_lEEEaSJ_NS4_8TiledMMAINS4_8MMA_AtomIJNS4_15SM100_MMA_S8_SSIaaiLi64ELi256ELNS4_4UMMA5MajorE0ELSO_0ELNSN_8SaturateE0EEEEEENS4_6LayoutINS5_IJSC_SC_SC_EEENS5_IJNSA_ILi0EEESU_SU_EEEEENS5_IJNS4_10UnderscoreESX_SX_EEEEENS4_23SM90_TMA_LOAD_MULTICASTENS4_14ComposedLayoutINS4_7SwizzleILi1ELi4ELi3EEENS4_18smem_ptr_flag_bitsILi8EEENSS_INS5_IJNSA_ILi8EEESH_EEENS5_IJSH_SC_EEEEEEEvNS4_8identityES10_S1A_vS1B_EENS_8epilogue10collective18CollectiveEpilogueINS1D_23Sm100TmaWarpSpecializedILi4ELi2ELi32ELb0ELb0EEEJSI_NS5_IJNSS_ISF_SC_EES1I_EEEaSJ_aSJ_NS1D_6fusion15FusionCallbacksIS1H_NS1K_17LinearCombinationIaiaiLNS_15FloatRoundStyleE2EEESI_S1J_JEEENS4_5SM1004TMEM4LOAD26SM100_TMEM_LOAD_16dp32b32xENS4_13SM90_TMA_LOADENS11_INS12_ILi2ELi4ELi3EEES15_NSS_INS5_IJS16_SF_EEENS5_IJSF_SC_EEEEEEENS4_39AutoVectorizingCopyWithAssumedAlignmentILi128EEENS4_14SM90_TMA_STOREES1Z_S21_S21_EEEvvEEEEvNT_6ParamsE,"",@"SHT_CUDA_INFO"
	.sectionflags	@""
	.align	4


	//----- nvinfo : EIATTR_CUDA_API_VERSION
	.align		4
        /*0000*/ 	.byte	0x04, 0x37
        /*0002*/ 	.short	(.L_32 - .L_31)
.L_31:
        /*0004*/ 	.word	0x00000082


	//----- nvinfo : EIATTR_KPARAM_INFO
	.align		4
.L_32:
        /*0008*/ 	.byte	0x04, 0x17
        /*000a*/ 	.short	(.L_34 - .L_33)
.L_33:
        /*000c*/ 	.word	0x00000000
        /*0010*/ 	.short	0x0000
        /*0012*/ 	.short	0x0000
        /*0014*/ 	.byte	0x00, 0xf0, 0x01, 0x20


	//----- nvinfo : EIATTR_AT_ENTRY_FRAGMENTS
	.align		4
.L_34:
        /*0018*/ 	.byte	0x04, 0x4f
        /*001a*/ 	.short	(.L_36 - .L_35)


	//   ....[0]....
.L_35:
        /*001c*/ 	.word	0x00000006


	//----- nvinfo : EIATTR_RESERVED_SMEM_USED
	.align		4
.L_36:
        /*0020*/ 	.byte	0x01, 0x41
	.zero		2


	//----- nvinfo : EIATTR_SPARSE_MMA_MASK
	.align		4
        /*0024*/ 	.byte	0x03, 0x50
        /*0026*/ 	.short	0x0000


	//----- nvinfo : EIATTR_TCGEN05_1CTA_USED
	.align		4
        /*0028*/ 	.byte	0x01, 0x51
	.zero		2


	//----- nvinfo : EIATTR_MAXREG_COUNT
	.align		4
        /*002c*/ 	.byte	0x03, 0x1b
        /*002e*/ 	.short	0x00ff


	//----- nvinfo : EIATTR_NUM_BARRIERS
	.align		4
        /*0030*/ 	.byte	0x02, 0x4c
        /*0032*/ 	.byte	0x07
	.zero		1


	//----- nvinfo : EIATTR_EXTERNS
	.align		4
        /*0034*/ 	.byte	0x04, 0x0f
        /*0036*/ 	.short	(.L_38 - .L_37)


	//   ....[0]....
	.align		4
.L_37:
        /*0038*/ 	.word	index@(__assertfail)


	//----- nvinfo : EIATTR_MERCURY_ISA_VERSION
	.align		4
.L_38:
        /*003c*/ 	.byte	0x03, 0x5f
        /*003e*/ 	.short	0x0101


	//----- nvinfo : EIATTR_INT_WARP_WIDE_INSTR_OFFSETS
	.align		4
        /*0040*/ 	.byte	0x04, 0x31
        /*0042*/ 	.short	(.L_40 - .L_39)


	//   ....[0]....
.L_39:
        /*0044*/ 	.word	0x00003c70


	//   ....[1]....
        /*0048*/ 	.word	0x00003ca0


	//   ....[2]....
        /*004c*/ 	.word	0x00003cc0


	//   ....[3]....
        /*0050*/ 	.word	0x00004800


	//   ....[4]....
        /*0054*/ 	.word	0x00004870


	//   ....[5]....
        /*0058*/ 	.word	0x00004950


	//   ....[6]....
        /*005c*/ 	.word	0x000049d0


	//   ....[7]....
        /*0060*/ 	.word	0x00004ad0


	//   ....[8]....
        /*0064*/ 	.word	0x00004b50


	//   ....[9]....
        /*0068*/ 	.word	0x00004c40


	//   ....[10]....
        /*006c*/ 	.word	0x00004cf0


	//----- nvinfo : EIATTR_COOP_GROUP_MASK_REGIDS
	.align		4
.L_40:
        /*0070*/ 	.byte	0x04, 0x29
        /*0072*/ 	.short	(.L_42 - .L_41)


	//   ....[0]....
.L_41:
        /*0074*/ 	.word	0xffffffff


	//   ....[1]....
        /*0078*/ 	.word	0xffffffff


	//   ....[2]....
        /*007c*/ 	.word	0xffffffff


	//   ....[3]....
        /*0080*/ 	.word	0xffffffff


	//   ....[4]....
        /*0084*/ 	.word	0xffffffff


	//   ....[5]....
        /*0088*/ 	.word	0xffffffff


	//   ....[6]....
        /*008c*/ 	.word	0xffffffff


	//   ....[7]....
        /*0090*/ 	.word	0xffffffff


	//   ....[8]....
        /*0094*/ 	.word	0xffffffff


	//   ....[9]....
        /*0098*/ 	.word	0xffffffff


	//   ....[10]....
        /*009c*/ 	.word	0xffffffff


	//   ....[11]....
        /*00a0*/ 	.word	0xffffffff


	//   ....[12]....
        /*00a4*/ 	.word	0xffffffff


	//   ....[13]....
        /*00a8*/ 	.word	0xffffffff


	//----- nvinfo : EIATTR_COOP_GROUP_INSTR_OFFSETS
	.align		4
.L_42:
        /*00ac*/ 	.byte	0x04, 0x28
        /*00ae*/ 	.short	(.L_44 - .L_43)


	//   ....[0]....
.L_43:
        /*00b0*/ 	.word	0x00000080


	//   ....[1]....
        /*00b4*/ 	.word	0x000004f0


	//   ....[2]....
        /*00b8*/ 	.word	0x00000680


	//   ....[3]....
        /*00bc*/ 	.word	0x00000820


	//   ....[4]....
        /*00c0*/ 	.word	0x00000920


	//   ....[5]....
        /*00c4*/ 	.word	0x00000a90


	//   ....[6]....
        /*00c8*/ 	.word	0x00000c30


	//   ....[7]....
        /*00cc*/ 	.word	0x00000de0


	//   ....[8]....
        /*00d0*/ 	.word	0x00002180


	//   ....[9]....
        /*00d4*/ 	.word	0x00002fb0


	//   ....[10]....
        /*00d8*/ 	.word	0x000031c0


	//   ....[11]....
        /*00dc*/ 	.word	0x000031f0


	//   ....[12]....
        /*00e0*/ 	.word	0x00003b50


	//   ....[13]....
        /*00e4*/ 	.word	0x00003d80


	//----- nvinfo : EIATTR_VRC_CTA_INIT_COUNT
	.align		4
.L_44:
        /*00e8*/ 	.byte	0x02, 0x4a
        /*00ea*/ 	.byte	0x80
	.zero		1


	//----- nvinfo : EIATTR_SYSCALL_OFFSETS
	.align		4
        /*00ec*/ 	.byte	0x04, 0x46
        /*00ee*/ 	.short	(.L_46 - .L_45)


	//   ....[0]....
.L_45:
        /*00f0*/ 	.word	0x00005980


	//   ....[1]....
        /*00f4*/ 	.word	0x00005ac0


	//   ....[2]....
        /*00f8*/ 	.word	0x000062f0


	//   ....[3]....
        /*00fc*/ 	.word	0x00007090


	//   ....[4]....
        /*0100*/ 	.word	0x00007de0


	//   ....[5]....
        /*0104*/ 	.word	0x00008b50


	//----- nvinfo : EIATTR_MBARRIER_INSTR_OFFSETS
	.align		4
.L_46:
        /*0108*/ 	.byte	0x04, 0x39
        /*010a*/ 	.short	(.L_48 - .L_47)


	//   ....[0]....
.L_47:
        /*010c*/ 	.word	0x00000610
        /*0110*/ 	.word	0x000000ff
        /*0114*/ 	.word	0x00000000
        /*0118*/ 	.short	0x0100
        /*011a*/ 	.byte	0x04
	.zero		1


	//   ....[1]....
        /*011c*/ 	.word	0x00000620
        /*0120*/ 	.word	0x000000ff
        /*0124*/ 	.word	0x00000018
        /*0128*/ 	.short	0x0100
        /*012a*/ 	.byte	0x04
	.zero		1


	//   ....[2]....
        /*012c*/ 	.word	0x00000630
        /*0130*/ 	.word	0x000000ff
        /*0134*/ 	.word	0x00000008
        /*0138*/ 	.short	0x0100
        /*013a*/ 	.byte	0x04
	.zero		1


	//   ....[3]....
        /*013c*/ 	.word	0x00000640
        /*0140*/ 	.word	0x000000ff
        /*0144*/ 	.word	0x00000020
        /*0148*/ 	.short	0x0100
        /*014a*/ 	.byte	0x04
	.zero		1


	//   ....[4]....
        /*014c*/ 	.word	0x00000650
        /*0150*/ 	.word	0x000000ff
        /*0154*/ 	.word	0x00000010
        /*0158*/ 	.short	0x0100
        /*015a*/ 	.byte	0x04
	.zero		1


	//   ....[5]....
        /*015c*/ 	.word	0x00000660
        /*0160*/ 	.word	0x000000ff
        /*0164*/ 	.word	0x00000028
        /*0168*/ 	.short	0x0100
        /*016a*/ 	.byte	0x04
	.zero		1


	//   ....[6]....
        /*016c*/ 	.word	0x00000790
        /*0170*/ 	.word	0x000000ff
        /*0174*/ 	.word	0x00000030
        /*0178*/ 	.short	0x0100
        /*017a*/ 	.byte	0x04
	.zero		1


	//   ....[7]....
        /*017c*/ 	.word	0x000007a0
        /*0180*/ 	.word	0x000000ff
        /*0184*/ 	.word	0x00000050
        /*0188*/ 	.short	0x0100
        /*018a*/ 	.byte	0x04
	.zero		1


	//   ....[8]....
        /*018c*/ 	.word	0x000007b0
        /*0190*/ 	.word	0x000000ff
        /*0194*/ 	.word	0x00000038
        /*0198*/ 	.short	0x0100
        /*019a*/ 	.byte	0x04
	.zero		1


	//   ....[9]....
        /*019c*/ 	.word	0x000007c0
        /*01a0*/ 	.word	0x000000ff
        /*01a4*/ 	.word	0x00000058
        /*01a8*/ 	.short	0x0100
        /*01aa*/ 	.byte	0x04
	.zero		1


	//   ....[10]....
        /*01ac*/ 	.word	0x000007d0
        /*01b0*/ 	.word	0x000000ff
        /*01b4*/ 	.word	0x00000040
        /*01b8*/ 	.short	0x0100
        /*01ba*/ 	.byte	0x04
	.zero		1


	//   ....[11]....
        /*01bc*/ 	.word	0x000007e0
        /*01c0*/ 	.word	0x000000ff
        /*01c4*/ 	.word	0x00000060
        /*01c8*/ 	.short	0x0100
        /*01ca*/ 	.byte	0x04
	.zero		1


	//   ....[12]....
        /*01cc*/ 	.word	0x000007f0
        /*01d0*/ 	.word	0x000000ff
        /*01d4*/ 	.word	0x00000048
        /*01d8*/ 	.short	0x0100
        /*01da*/ 	.byte	0x04
	.zero		1


	//   ....[13]....
        /*01dc*/ 	.word	0x00000800
        /*01e0*/ 	.word	0x000000ff
        /*01e4*/ 	.word	0x00000068
        /*01e8*/ 	.short	0x0100
        /*01ea*/ 	.byte	0x04
	.zero		1


	//   ....[14]....
        /*01ec*/ 	.word	0x000008f0
        /*01f0*/ 	.word	0x000000ff
        /*01f4*/ 	.word	0x00000070
        /*01f8*/ 	.short	0x0100
        /*01fa*/ 	.byte	0x06
	.zero		1


	//   ....[15]....
        /*01fc*/ 	.word	0x00000900
        /*0200*/ 	.word	0x000000ff
        /*0204*/ 	.word	0x00000078
        /*0208*/ 	.short	0x0100
        /*020a*/ 	.byte	0x06
	.zero		1


	//   ....[16]....
        /*020c*/ 	.word	0x00000a40
        /*0210*/ 	.word	0x000000ff
        /*0214*/ 	.word	0x00000080
        /*0218*/ 	.short	0x0100
        /*021a*/ 	.byte	0x06
	.zero		1


	//   ....[17]....
        /*021c*/ 	.word	0x00000a50
        /*0220*/ 	.word	0x000000ff
        /*0224*/ 	.word	0x00000090
        /*0228*/ 	.short	0x0100
        /*022a*/ 	.byte	0x06
	.zero		1


	//   ....[18]....
        /*022c*/ 	.word	0x00000a60
        /*0230*/ 	.word	0x000000ff
        /*0234*/ 	.word	0x00000088
        /*0238*/ 	.short	0x0100
        /*023a*/ 	.byte	0x06
	.zero		1


	//   ....[19]....
        /*023c*/ 	.word	0x00000a70
        /*0240*/ 	.word	0x000000ff
        /*0244*/ 	.word	0x00000098
        /*0248*/ 	.short	0x0100
        /*024a*/ 	.byte	0x06
	.zero		1


	//   ....[20]....
        /*024c*/ 	.word	0x00000ba0
        /*0250*/ 	.word	0x000000ff
        /*0254*/ 	.word	0x000000a0
        /*0258*/ 	.short	0x0100
        /*025a*/ 	.byte	0x04
	.zero		1


	//   ....[21]....
        /*025c*/ 	.word	0x00000bb0
        /*0260*/ 	.word	0x000000ff
        /*0264*/ 	.word	0x000000c0
        /*0268*/ 	.short	0x0100
        /*026a*/ 	.byte	0x04
	.zero		1


	//   ....[22]....
        /*026c*/ 	.word	0x00000bc0
        /*0270*/ 	.word	0x000000ff
        /*0274*/ 	.word	0x000000a8
        /*0278*/ 	.short	0x0100
        /*027a*/ 	.byte	0x04
	.zero		1


	//   ....[23]....
        /*027c*/ 	.word	0x00000bd0
        /*0280*/ 	.word	0x000000ff
        /*0284*/ 	.word	0x000000c8
        /*0288*/ 	.short	0x0100
        /*028a*/ 	.byte	0x04
	.zero		1


	//   ....[24]....
        /*028c*/ 	.word	0x00000be0
        /*0290*/ 	.word	0x000000ff
        /*0294*/ 	.word	0x000000b0
        /*0298*/ 	.short	0x0100
        /*029a*/ 	.byte	0x04
	.zero		1


	//   ....[25]....
        /*029c*/ 	.word	0x00000bf0
        /*02a0*/ 	.word	0x000000ff
        /*02a4*/ 	.word	0x000000d0
        /*02a8*/ 	.short	0x0100
        /*02aa*/ 	.byte	0x04
	.zero		1


	//   ....[26]....
        /*02ac*/ 	.word	0x00000c00
        /*02b0*/ 	.word	0x000000ff
        /*02b4*/ 	.word	0x000000b8
        /*02b8*/ 	.short	0x0100
        /*02ba*/ 	.byte	0x04
	.zero		1


	//   ....[27]....
        /*02bc*/ 	.word	0x00000c10
        /*02c0*/ 	.word	0x000000ff
        /*02c4*/ 	.word	0x000000d8
        /*02c8*/ 	.short	0x0100
        /*02ca*/ 	.byte	0x04
	.zero		1


	//   ....[28]....
        /*02cc*/ 	.word	0x00000d00
        /*02d0*/ 	.word	0x000000ff
        /*02d4*/ 	.word	0x000000e0
        /*02d8*/ 	.short	0x0100
        /*02da*/ 	.byte	0x04
	.zero		1


	//   ....[29]....
        /*02dc*/ 	.word	0x00000d10
        /*02e0*/ 	.word	0x000000ff
        /*02e4*/ 	.word	0x000000f0
        /*02e8*/ 	.short	0x0100
        /*02ea*/ 	.byte	0x04
	.zero		1


	//   ....[30]....
        /*02ec*/ 	.word	0x00000d20
        /*02f0*/ 	.word	0x000000ff
        /*02f4*/ 	.word	0x000000e8
        /*02f8*/ 	.short	0x0100
        /*02fa*/ 	.byte	0x04
	.zero		1


	//   ....[31]....
        /*02fc*/ 	.word	0x00000d30
        /*0300*/ 	.word	0x000000ff
        /*0304*/ 	.word	0x000000f8
        /*0308*/ 	.short	0x0100
        /*030a*/ 	.byte	0x04
	.zero		1


	//   ....[32]....
        /*030c*/ 	.word	0x000019d0
        /*0310*/ 	.word	0x00000000
        /*0314*/ 	.word	0x000000f0
        /*0318*/ 	.short	0x010a
        /*031a*/ 	.byte	0xff
	.zero		1


	//   ....[33]....
        /*031c*/ 	.word	0x00001a00
        /*0320*/ 	.word	0x00000000
        /*0324*/ 	.word	0x000000e0
        /*0328*/ 	.short	0x0101
        /*032a*/ 	.byte	0xff
	.zero		1


	//   ....[34]....
        /*032c*/ 	.word	0x00001ae0
        /*0330*/ 	.word	0x000000ff
        /*0334*/ 	.word	0x00000018
        /*0338*/ 	.short	0x010a
        /*033a*/ 	.byte	0x04
	.zero		1


	//   ....[35]....
        /*033c*/ 	.word	0x00001b60
        /*0340*/ 	.word	0x000000ff
        /*0344*/ 	.word	0x00000018
        /*0348*/ 	.short	0x010a
        /*034a*/ 	.byte	0x21
	.zero		1


	//   ....[36]....
        /*034c*/ 	.word	0x00001cf0
        /*0350*/ 	.word	0x000000ff
        /*0354*/ 	.word	0x00000018
        /*0358*/ 	.short	0x010a
        /*035a*/ 	.byte	0x08
	.zero		1


	//   ....[37]....
        /*035c*/ 	.word	0x00001e20
        /*0360*/ 	.word	0x000000ff
        /*0364*/ 	.word	0x00000078
        /*0368*/ 	.short	0x0101
        /*036a*/ 	.byte	0x06
	.zero		1


	//   ....[38]....
        /*036c*/ 	.word	0x00001e40
        /*0370*/ 	.word	0x000000ff
        /*0374*/ 	.word	0x00000018
        /*0378*/ 	.short	0x010a
        /*037a*/ 	.byte	0x04
	.zero		1


	//   ....[39]....
        /*037c*/ 	.word	0x00001ec0
        /*0380*/ 	.word	0x000000ff
        /*0384*/ 	.word	0x00000018
        /*0388*/ 	.short	0x010a
        /*038a*/ 	.byte	0x11
	.zero		1


	//   ....[40]....
        /*038c*/ 	.word	0x00002050
        /*0390*/ 	.word	0x000000ff
        /*0394*/ 	.word	0x00000018
        /*0398*/ 	.short	0x010a
        /*039a*/ 	.byte	0x07
	.zero		1


	//   ....[41]....
        /*039c*/ 	.word	0x000021b0
        /*03a0*/ 	.word	0x00000003
        /*03a4*/ 	.word	0x00000080
        /*03a8*/ 	.short	0x010a
        /*03aa*/ 	.byte	0xff
	.zero		1


	//   ....[42]....
        /*03ac*/ 	.word	0x00002300
        /*03b0*/ 	.word	0x00000000
        /*03b4*/ 	.word	0x00000000
        /*03b8*/ 	.short	0x0101
        /*03ba*/ 	.byte	0xff
	.zero		1


	//   ....[43]....
        /*03bc*/ 	.word	0x000028c0
        /*03c0*/ 	.word	0x000000ff
        /*03c4*/ 	.word	0x00000000
        /*03c8*/ 	.short	0x010a
        /*03ca*/ 	.byte	0x04
	.zero		1


	//   ....[44]....
        /*03cc*/ 	.word	0x00002950
        /*03d0*/ 	.word	0x000000ff
        /*03d4*/ 	.word	0x00000000
        /*03d8*/ 	.short	0x010a
        /*03da*/ 	.byte	0x05
	.zero		1


	//   ....[45]....
        /*03dc*/ 	.word	0x000029f0
        /*03e0*/ 	.word	0x00000000
        /*03e4*/ 	.word	0x00000000
        /*03e8*/ 	.short	0x010a
        /*03ea*/ 	.byte	0xff
	.zero		1


	//   ....[46]....
        /*03ec*/ 	.word	0x00002b10
        /*03f0*/ 	.word	0x00000002
        /*03f4*/ 	.word	0x000000e0
        /*03f8*/ 	.short	0x010a
        /*03fa*/ 	.byte	0xff
	.zero		1


	//   ....[47]....
        /*03fc*/ 	.word	0x00002b80
        /*0400*/ 	.word	0x00000002
        /*0404*/ 	.word	0x00000000
        /*0408*/ 	.short	0x0101
        /*040a*/ 	.byte	0xff
	.zero		1


	//   ....[48]....
        /*040c*/ 	.word	0x00002ba0
        /*0410*/ 	.word	0x000000ff
        /*0414*/ 	.word	0x00000090
        /*0418*/ 	.short	0x010a
        /*041a*/ 	.byte	0x04
	.zero		1


	//   ....[49]....
        /*041c*/ 	.word	0x00002cc0
        /*0420*/ 	.word	0x00000002
        /*0424*/ 	.word	0x00000080
        /*0428*/ 	.short	0x010a
        /*042a*/ 	.byte	0xff
	.zero		1


	//   ....[50]....
        /*042c*/ 	.word	0x00002dc0
        /*0430*/ 	.word	0x00000002
        /*0434*/ 	.word	0x00000000
        /*0438*/ 	.short	0x0101
        /*043a*/ 	.byte	0xff
	.zero		1


	//   ....[51]....
        /*043c*/ 	.word	0x00002e50
        /*0440*/ 	.word	0x000000ff
        /*0444*/ 	.word	0x00000090
        /*0448*/ 	.short	0x0106
        /*044a*/ 	.byte	0x04
	.zero		1


	//   ....[52]....
        /*044c*/ 	.word	0x00002e70
        /*0450*/ 	.word	0x000000ff
        /*0454*/ 	.word	0x00000090
        /*0458*/ 	.short	0x010a
        /*045a*/ 	.byte	0x04
	.zero		1


	//   ....[53]....
        /*045c*/ 	.word	0x00002f00
        /*0460*/ 	.word	0x000000ff
        /*0464*/ 	.word	0x00000090
        /*0468*/ 	.short	0x0106
        /*046a*/ 	.byte	0x07
	.zero		1


	//   ....[54]....
        /*046c*/ 	.word	0x00002f40
        /*0470*/ 	.word	0x00000000
        /*0474*/ 	.word	0x00000090
        /*0478*/ 	.short	0x010a
        /*047a*/ 	.byte	0xff
	.zero		1


	//   ....[55]....
        /*047c*/ 	.word	0x00003430
        /*0480*/ 	.word	0x00000000
        /*0484*/ 	.word	0x00000080
        /*0488*/ 	.short	0x010a
        /*048a*/ 	.byte	0xff
	.zero		1


	//   ....[56]....
        /*048c*/ 	.word	0x00003530
        /*0490*/ 	.word	0x00000003
        /*0494*/ 	.word	0x00000000
        /*0498*/ 	.short	0x0101
        /*049a*/ 	.byte	0xff
	.zero		1


	//   ....[57]....
        /*049c*/ 	.word	0x00003540
        /*04a0*/ 	.word	0x000000ff
        /*04a4*/ 	.word	0x00000000
        /*04a8*/ 	.short	0x010a
        /*04aa*/ 	.byte	0x04
	.zero		1


	//   ....[58]....
        /*04ac*/ 	.word	0x00003560
        /*04b0*/ 	.word	0x000000ff
        /*04b4*/ 	.word	0x000000c0
        /*04b8*/ 	.short	0x010a
        /*04ba*/ 	.byte	0x13
	.zero		1


	//   ....[59]....
        /*04bc*/ 	.word	0x000036a0
        /*04c0*/ 	.word	0x000000ff
        /*04c4*/ 	.word	0x00000000
        /*04c8*/ 	.short	0x010a
        /*04ca*/ 	.byte	0x06
	.zero		1


	//   ....[60]....
        /*04cc*/ 	.word	0x000037a0
        /*04d0*/ 	.word	0x000000ff
        /*04d4*/ 	.word	0x00000000
        /*04d8*/ 	.short	0x010a
        /*04da*/ 	.byte	0x04
	.zero		1


	//   ....[61]....
        /*04dc*/ 	.word	0x00003980
        /*04e0*/ 	.word	0x000000ff
        /*04e4*/ 	.word	0x00000000
        /*04e8*/ 	.short	0x010a
        /*04ea*/ 	.byte	0x04
	.zero		1


	//   ....[62]....
        /*04ec*/ 	.word	0x00003a10
        /*04f0*/ 	.word	0x000000ff
        /*04f4*/ 	.word	0x00000000
        /*04f8*/ 	.short	0x010a
        /*04fa*/ 	.byte	0x05
	.zero		1


	//   ....[63]....
        /*04fc*/ 	.word	0x00003aa0
        /*0500*/ 	.word	0x000000ff
        /*0504*/ 	.word	0x00000000
        /*0508*/ 	.short	0x010a
        /*050a*/ 	.byte	0x05
	.zero		1


	//   ....[64]....
        /*050c*/ 	.word	0x00003b30
        /*0510*/ 	.word	0x000000ff
        /*0514*/ 	.word	0x00000000
        /*0518*/ 	.short	0x010a
        /*051a*/ 	.byte	0x04
	.zero		1


	//   ....[65]....
        /*051c*/ 	.word	0x00004000
        /*0520*/ 	.word	0x0000000c
        /*0524*/ 	.word	0x00000080
        /*0528*/ 	.short	0x010a
        /*052a*/ 	.byte	0xff
	.zero		1


	//   ....[66]....
        /*052c*/ 	.word	0x00004170
        /*0530*/ 	.word	0x00000000
        /*0534*/ 	.word	0x00000000
        /*0538*/ 	.short	0x0101
        /*053a*/ 	.byte	0xff
	.zero		1


	//   ....[67]....
        /*053c*/ 	.word	0x00004600
        /*0540*/ 	.word	0x000000ff
        /*0544*/ 	.word	0x00000078
        /*0548*/ 	.short	0x010a
        /*054a*/ 	.byte	0x15
	.zero		1


	//   ....[68]....
        /*054c*/ 	.word	0x00004780
        /*0550*/ 	.word	0x000000ff
        /*0554*/ 	.word	0x00000050
        /*0558*/ 	.short	0x010a
        /*055a*/ 	.byte	0x15
	.zero		1


	//   ....[69]....
        /*055c*/ 	.word	0x00004900
        /*0560*/ 	.word	0x000000ff
        /*0564*/ 	.word	0x00000030
        /*0568*/ 	.short	0x010b
        /*056a*/ 	.byte	0x15
	.zero		1


	//   ....[70]....
        /*056c*/ 	.word	0x00004910
        /*0570*/ 	.word	0x000000ff
        /*0574*/ 	.word	0x00000000
        /*0578*/ 	.short	0x0101
        /*057a*/ 	.byte	0x06
	.zero		1


	//   ....[71]....
        /*057c*/ 	.word	0x00004920
        /*0580*/ 	.word	0x000000ff
        /*0584*/ 	.word	0x00000058
        /*0588*/ 	.short	0x010a
        /*058a*/ 	.byte	0x15
	.zero		1


	//   ....[72]....
        /*058c*/ 	.word	0x00004a80
        /*0590*/ 	.word	0x000000ff
        /*0594*/ 	.word	0x00000038
        /*0598*/ 	.short	0x010b
        /*059a*/ 	.byte	0x15
	.zero		1


	//   ....[73]....
        /*059c*/ 	.word	0x00004a90
        /*05a0*/ 	.word	0x000000ff
        /*05a4*/ 	.word	0x00000000
        /*05a8*/ 	.short	0x0101
        /*05aa*/ 	.byte	0x06
	.zero		1


	//   ....[74]....
        /*05ac*/ 	.word	0x00004aa0
        /*05b0*/ 	.word	0x000000ff
        /*05b4*/ 	.word	0x00000060
        /*05b8*/ 	.short	0x010a
        /*05ba*/ 	.byte	0x15
	.zero		1


	//   ....[75]....
        /*05bc*/ 	.word	0x00004bf0
        /*05c0*/ 	.word	0x000000ff
        /*05c4*/ 	.word	0x00000040
        /*05c8*/ 	.short	0x010b
        /*05ca*/ 	.byte	0x15
	.zero		1


	//   ....[76]....
        /*05cc*/ 	.word	0x00004c00
        /*05d0*/ 	.word	0x000000ff
        /*05d4*/ 	.word	0x00000000
        /*05d8*/ 	.short	0x0101
        /*05da*/ 	.byte	0x06
	.zero		1


	//   ....[77]....
        /*05dc*/ 	.word	0x00004c10
        /*05e0*/ 	.word	0x000000ff
        /*05e4*/ 	.word	0x00000068
        /*05e8*/ 	.short	0x010a
        /*05ea*/ 	.byte	0x15
	.zero		1


	//   ....[78]....
        /*05ec*/ 	.word	0x00004e10
        /*05f0*/ 	.word	0x000000ff
        /*05f4*/ 	.word	0x00000048
        /*05f8*/ 	.short	0x010b
        /*05fa*/ 	.byte	0x15
	.zero		1


	//   ....[79]....
        /*05fc*/ 	.word	0x00004e20
        /*0600*/ 	.word	0x000000ff
        /*0604*/ 	.word	0x00000000
        /*0608*/ 	.short	0x0101
        /*060a*/ 	.byte	0x25
	.zero		1


	//   ....[80]....
        /*060c*/ 	.word	0x00004e50
        /*0610*/ 	.word	0x000000ff
        /*0614*/ 	.word	0x00000050
        /*0618*/ 	.short	0x010a
        /*061a*/ 	.byte	0x15
	.zero		1


	//   ....[81]....
        /*061c*/ 	.word	0x00004e70
        /*0620*/ 	.word	0x000000ff
        /*0624*/ 	.word	0x00000058
        /*0628*/ 	.short	0x010a
        /*062a*/ 	.byte	0x15
	.zero		1


	//   ....[82]....
        /*062c*/ 	.word	0x00004e90
        /*0630*/ 	.word	0x000000ff
        /*0634*/ 	.word	0x00000060
        /*0638*/ 	.short	0x010a
        /*063a*/ 	.byte	0x15
	.zero		1


	//   ....[83]....
        /*063c*/ 	.word	0x00004ed0
        /*0640*/ 	.word	0x00000000
        /*0644*/ 	.word	0x00000068
        /*0648*/ 	.short	0x010a
        /*064a*/ 	.byte	0xff
	.zero		1


	//   ....[84]....
        /*064c*/ 	.word	0x00005210
        /*0650*/ 	.word	0x00000003
        /*0654*/ 	.word	0x00000080
        /*0658*/ 	.short	0x010a
        /*065a*/ 	.byte	0xff
	.zero		1


	//   ....[85]....
        /*065c*/ 	.word	0x00005390
        /*0660*/ 	.word	0x00000000
        /*0664*/ 	.word	0x00000000
        /*0668*/ 	.short	0x0101
        /*066a*/ 	.byte	0xff
	.zero		1


	//   ....[86]....
        /*066c*/ 	.word	0x00005eb0
        /*0670*/ 	.word	0x00000002
        /*0674*/ 	.word	0x00000030
        /*0678*/ 	.short	0x010a
        /*067a*/ 	.byte	0xff
	.zero		1


	//   ....[87]....
        /*067c*/ 	.word	0x00005ef0
        /*0680*/ 	.word	0x00000034
        /*0684*/ 	.word	0x000000a0
        /*0688*/ 	.short	0x010a
        /*068a*/ 	.byte	0xff
	.zero		1


	//   ....[88]....
        /*068c*/ 	.word	0x00006030
        /*0690*/ 	.word	0x00000002
        /*0694*/ 	.word	0x00000030
        /*0698*/ 	.short	0x010a
        /*069a*/ 	.byte	0xff
	.zero		1


	//   ....[89]....
        /*069c*/ 	.word	0x00006150
        /*06a0*/ 	.word	0x00000000
        /*06a4*/ 	.word	0x00000000
        /*06a8*/ 	.short	0x0101
        /*06aa*/ 	.byte	0xff
	.zero		1


	//   ....[90]....
        /*06ac*/ 	.word	0x000061d0
        /*06b0*/ 	.word	0x00000034
        /*06b4*/ 	.word	0x000000a0
        /*06b8*/ 	.short	0x010a
        /*06ba*/ 	.byte	0xff
	.zero		1


	//   ....[91]....
        /*06bc*/ 	.word	0x00006d40
        /*06c0*/ 	.word	0x00000000
        /*06c4*/ 	.word	0x00000030
        /*06c8*/ 	.short	0x010a
        /*06ca*/ 	.byte	0xff
	.zero		1


	//   ....[92]....
        /*06cc*/ 	.word	0x00006df0
        /*06d0*/ 	.word	0x00000000
        /*06d4*/ 	.word	0x00000030
        /*06d8*/ 	.short	0x010a
        /*06da*/ 	.byte	0xff
	.zero		1


	//   ....[93]....
        /*06dc*/ 	.word	0x00006f10
        /*06e0*/ 	.word	0x00000000
        /*06e4*/ 	.word	0x00000000
        /*06e8*/ 	.short	0x0101
        /*06ea*/ 	.byte	0xff
	.zero		1


	//   ....[94]....
        /*06ec*/ 	.word	0x00007a80
        /*06f0*/ 	.word	0x00000000
        /*06f4*/ 	.word	0x00000030
        /*06f8*/ 	.short	0x010a
        /*06fa*/ 	.byte	0xff
	.zero		1


	//   ....[95]....
        /*06fc*/ 	.word	0x00007b30
        /*0700*/ 	.word	0x00000000
        /*0704*/ 	.word	0x00000030
        /*0708*/ 	.short	0x010a
        /*070a*/ 	.byte	0xff
	.zero		1


	//   ....[96]....
        /*070c*/ 	.word	0x00007c60
        /*0710*/ 	.word	0x00000000
        /*0714*/ 	.word	0x00000000
        /*0718*/ 	.short	0x0101
        /*071a*/ 	.byte	0xff
	.zero		1


	//   ....[97]....
        /*071c*/ 	.word	0x00008800
        /*0720*/ 	.word	0x00000000
        /*0724*/ 	.word	0x00000030
        /*0728*/ 	.short	0x010a
        /*072a*/ 	.byte	0xff
	.zero		1


	//   ....[98]....
        /*072c*/ 	.word	0x000088b0
        /*0730*/ 	.word	0x00000000
        /*0734*/ 	.word	0x00000030
        /*0738*/ 	.short	0x010a
        /*073a*/ 	.byte	0xff
	.zero		1


	//   ....[99]....
        /*073c*/ 	.word	0x000089d0
        /*0740*/ 	.word	0x00000000
        /*0744*/ 	.word	0x00000000
        /*0748*/ 	.short	0x0101
        /*074a*/ 	.byte	0xff
	.zero		1


	//   ....[100]....
        /*074c*/ 	.word	0x00008de0
        /*0750*/ 	.word	0x000000ff
        /*0754*/ 	.word	0x00000000
        /*0758*/ 	.short	0x0101
        /*075a*/ 	.byte	0x04
	.zero		1


	//   ....[101]....
        /*075c*/ 	.word	0x000096e0
        /*0760*/ 	.word	0x00000000
        /*0764*/ 	.word	0x000000f0
        /*0768*/ 	.short	0x010a
        /*076a*/ 	.byte	0xff
	.zero		1


	//   ....[102]....
        /*076c*/ 	.word	0x00009740
        /*0770*/ 	.word	0x00000000
        /*0774*/ 	.word	0x00000018
        /*0778*/ 	.short	0x010a
        /*077a*/ 	.byte	0xff
	.zero		1


	//   ....[103]....
        /*077c*/ 	.word	0x000097a0
        /*0780*/ 	.word	0x00000000
        /*0784*/ 	.word	0x00000018
        /*0788*/ 	.short	0x010a
        /*078a*/ 	.byte	0xff
	.zero		1


	//   ....[104]....
        /*078c*/ 	.word	0x000097f0
        /*0790*/ 	.word	0x00000003
        /*0794*/ 	.word	0x00000080
        /*0798*/ 	.short	0x010a
        /*079a*/ 	.byte	0xff
	.zero		1


	//   ....[105]....
        /*079c*/ 	.word	0x00009850
        /*07a0*/ 	.word	0x00000000
        /*07a4*/ 	.word	0x00000000
        /*07a8*/ 	.short	0x010a
        /*07aa*/ 	.byte	0xff
	.zero		1


	//   ....[106]....
        /*07ac*/ 	.word	0x000098b0
        /*07b0*/ 	.word	0x00000000
        /*07b4*/ 	.word	0x00000000
        /*07b8*/ 	.short	0x010a
        /*07ba*/ 	.byte	0xff
	.zero		1


	//   ....[107]....
        /*07bc*/ 	.word	0x00009900
        /*07c0*/ 	.word	0x00000002
        /*07c4*/ 	.word	0x000000e0
        /*07c8*/ 	.short	0x010a
        /*07ca*/ 	.byte	0xff
	.zero		1


	//   ....[108]....
        /*07cc*/ 	.word	0x00009960
        /*07d0*/ 	.word	0x00000002
        /*07d4*/ 	.word	0x00000090
        /*07d8*/ 	.short	0x010a
        /*07da*/ 	.byte	0xff
	.zero		1


	//   ....[109]....
        /*07dc*/ 	.word	0x000099b0
        /*07e0*/ 	.word	0x00000002
        /*07e4*/ 	.word	0x00000080
        /*07e8*/ 	.short	0x010a
        /*07ea*/ 	.byte	0xff
	.zero		1


	//   ....[110]....
        /*07ec*/ 	.word	0x00009a10
        /*07f0*/ 	.word	0x00000000
        /*07f4*/ 	.word	0x00000090
        /*07f8*/ 	.short	0x010a
        /*07fa*/ 	.byte	0xff
	.zero		1


	//   ....[111]....
        /*07fc*/ 	.word	0x00009a60
        /*0800*/ 	.word	0x00000000
        /*0804*/ 	.word	0x00000080
        /*0808*/ 	.short	0x010a
        /*080a*/ 	.byte	0xff
	.zero		1


	//   ....[112]....
        /*080c*/ 	.word	0x00009ac0
        /*0810*/ 	.word	0x00000002
        /*0814*/ 	.word	0x000000c0
        /*0818*/ 	.short	0x010a
        /*081a*/ 	.byte	0xff
	.zero		1


	//   ....[113]....
        /*081c*/ 	.word	0x00009b20
        /*0820*/ 	.word	0x00000000
        /*0824*/ 	.word	0x00000000
        /*0828*/ 	.short	0x010a
        /*082a*/ 	.byte	0xff
	.zero		1


	//   ....[114]....
        /*082c*/ 	.word	0x00009b80
        /*0830*/ 	.word	0x00000000
        /*0834*/ 	.word	0x00000000
        /*0838*/ 	.short	0x010a
        /*083a*/ 	.byte	0xff
	.zero		1


	//   ....[115]....
        /*083c*/ 	.word	0x00009be0
        /*0840*/ 	.word	0x00000000
        /*0844*/ 	.word	0x00000000
        /*0848*/ 	.short	0x010a
        /*084a*/ 	.byte	0xff
	.zero		1


	//   ....[116]....
        /*084c*/ 	.word	0x00009c40
        /*0850*/ 	.word	0x00000000
        /*0854*/ 	.word	0x00000000
        /*0858*/ 	.short	0x010a
        /*085a*/ 	.byte	0xff
	.zero		1


	//   ....[117]....
        /*085c*/ 	.word	0x00009ca0
        /*0860*/ 	.word	0x00000000
        /*0864*/ 	.word	0x00000000
        /*0868*/ 	.short	0x010a
        /*086a*/ 	.byte	0xff
	.zero		1


	//   ....[118]....
        /*086c*/ 	.word	0x00009cf0
        /*0870*/ 	.word	0x0000000c
        /*0874*/ 	.word	0x00000080
        /*0878*/ 	.short	0x010a
        /*087a*/ 	.byte	0xff
	.zero		1


	//   ....[119]....
        /*087c*/ 	.word	0x00009d50
        /*0880*/ 	.word	0x00000000
        /*0884*/ 	.word	0x00000078
        /*0888*/ 	.short	0x010a
        /*088a*/ 	.byte	0xff
	.zero		1


	//   ....[120]....
        /*088c*/ 	.word	0x00009db0
        /*0890*/ 	.word	0x00000000
        /*0894*/ 	.word	0x00000050
        /*0898*/ 	.short	0x010a
        /*089a*/ 	.byte	0xff
	.zero		1


	//   ....[121]....
        /*089c*/ 	.word	0x00009e10
        /*08a0*/ 	.word	0x00000000
        /*08a4*/ 	.word	0x00000058
        /*08a8*/ 	.short	0x010a
        /*08aa*/ 	.byte	0xff
	.zero		1


	//   ....[122]....
        /*08ac*/ 	.word	0x00009e70
        /*08b0*/ 	.word	0x00000000
        /*08b4*/ 	.word	0x00000060
        /*08b8*/ 	.short	0x010a
        /*08ba*/ 	.byte	0xff
	.zero		1


	//   ....[123]....
        /*08bc*/ 	.word	0x00009ed0
        /*08c0*/ 	.word	0x00000000
        /*08c4*/ 	.word	0x00000068
        /*08c8*/ 	.short	0x010a
        /*08ca*/ 	.byte	0xff
	.zero		1


	//   ....[124]....
        /*08cc*/ 	.word	0x00009f30
        /*08d0*/ 	.word	0x00000000
        /*08d4*/ 	.word	0x00000050
        /*08d8*/ 	.short	0x010a
        /*08da*/ 	.byte	0xff
	.zero		1


	//   ....[125]....
        /*08dc*/ 	.word	0x00009f90
        /*08e0*/ 	.word	0x00000000
        /*08e4*/ 	.word	0x00000058
        /*08e8*/ 	.short	0x010a
        /*08ea*/ 	.byte	0xff
	.zero		1


	//   ....[126]....
        /*08ec*/ 	.word	0x00009ff0
        /*08f0*/ 	.word	0x00000000
        /*08f4*/ 	.word	0x00000060
        /*08f8*/ 	.short	0x010a
        /*08fa*/ 	.byte	0xff
	.zero		1


	//   ....[127]....
        /*08fc*/ 	.word	0x0000a040
        /*0900*/ 	.word	0x00000003
        /*0904*/ 	.word	0x00000080
        /*0908*/ 	.short	0x010a
        /*090a*/ 	.byte	0xff
	.zero		1


	//   ....[128]....
        /*090c*/ 	.word	0x0000a090
        /*0910*/ 	.word	0x00000002
        /*0914*/ 	.word	0x00000030
        /*0918*/ 	.short	0x010a
        /*091a*/ 	.byte	0xff
	.zero		1


	//   ....[129]....
        /*091c*/ 	.word	0x0000a0e0
        /*0920*/ 	.word	0x00000034
        /*0924*/ 	.word	0x000000a0
        /*0928*/ 	.short	0x010a
        /*092a*/ 	.byte	0xff
	.zero		1


	//   ....[130]....
        /*092c*/ 	.word	0x0000a130
        /*0930*/ 	.word	0x00000000
        /*0934*/ 	.word	0x00000030
        /*0938*/ 	.short	0x010a
        /*093a*/ 	.byte	0xff
	.zero		1


	//   ....[131]....
        /*093c*/ 	.word	0x0000a180
        /*0940*/ 	.word	0x00000000
        /*0944*/ 	.word	0x00000030
        /*0948*/ 	.short	0x010a
        /*094a*/ 	.byte	0xff
	.zero		1


	//   ....[132]....
        /*094c*/ 	.word	0x0000a1d0
        /*0950*/ 	.word	0x00000000
        /*0954*/ 	.word	0x00000030
        /*0958*/ 	.short	0x010a
        /*095a*/ 	.byte	0xff
	.zero		1


	//----- nvinfo : EIATTR_NUM_MBARRIERS
	.align		4
.L_48:
        /*095c*/ 	.byte	0x03, 0x38
        /*095e*/ 	.short	0x0020


	//----- nvinfo : EIATTR_EXIT_INSTR_OFFSETS
	.align		4
        /*0960*/ 	.byte	0x04, 0x1c
        /*0962*/ 	.short	(.L_50 - .L_49)


	//   ....[0]....
.L_49:
        /*0964*/ 	.word	0x00002a20


	//   ....[1]....
        /*0968*/ 	.word	0x00002f10


	//   ....[2]....
        /*096c*/ 	.word	0x00002f70


	//   ....[3]....
        /*0970*/ 	.word	0x00003d90


	//   ....[4]....
        /*0974*/ 	.word	0x00004f00


	//   ....[5]....
        /*0978*/ 	.word	0x00004f40


	//   ....[6]....
        /*097c*/ 	.word	0x000096d0


	//----- nvinfo : EIATTR_MAX_THREADS
	.align		4
.L_50:
        /*0980*/ 	.byte	0x04, 0x05
        /*0982*/ 	.short	(.L_52 - .L_51)
.L_51:
        /*0984*/ 	.word	0x00000100
        /*0988*/ 	.word	0x00000001
        /*098c*/ 	.word	0x00000001


	//----- nvinfo : EIATTR_CRS_STACK_SIZE
	.align		4
.L_52:
        /*0990*/ 	.byte	0x04, 0x1e
        /*0992*/ 	.short	(.L_54 - .L_53)
.L_53:
        /*0994*/ 	.word	0x00000000


	//----- nvinfo : EIATTR_CBANK_PARAM_SIZE
	.align		4
.L_54:
        /*0998*/ 	.byte	0x03, 0x19
        /*099a*/ 	.short	0x0800


	//----- nvinfo : EIATTR_PARAM_CBANK
	.align		4
        /*099c*/ 	.byte	0x04, 0x0a
        /*099e*/ 	.short	(.L_56 - .L_55)
	.align		4
.L_55:
        /*09a0*/ 	.word	index@(.nv.constant0._ZN7cutlass13device_kernelINS_4gemm6kernel13GemmUniversalIN4cute5tupleIJiiiiEEENS1_10collective13CollectiveMmaINS1_35MainloopSm100TmaUmmaWarpSpecializedILi3ELi2ELi4ENS5_IJNS4_1CILi2EEESB_NSA_ILi1EEEEEEEENS5_IJNSA_ILi64EEENSA_ILi256EEENSA_ILi32EEEEEEaNS5_IJlSC_lEEEaSJ_NS4_8TiledMMAINS4_8MMA_AtomIJNS4_15SM100_MMA_S8_SSIaaiLi64ELi256ELNS4_4UMMA5MajorE0ELSO_0ELNSN_8SaturateE0EEEEEENS4_6LayoutINS5_IJSC_SC_SC_EEENS5_IJNSA_ILi0EEESU_SU_EEEEENS5_IJNS4_10UnderscoreESX_SX_EEEEENS4_23SM90_TMA_LOAD_MULTICASTENS4_14ComposedLayoutINS4_7SwizzleILi1ELi4ELi3EEENS4_18smem_ptr_flag_bitsILi8EEENSS_INS5_IJNSA_ILi8EEESH_EEENS5_IJSH_SC_EEEEEEEvNS4_8identityES10_S1A_vS1B_EENS_8epilogue10collective18CollectiveEpilogueINS1D_23Sm100TmaWarpSpecializedILi4ELi2ELi32ELb0ELb0EEEJSI_NS5_IJNSS_ISF_SC_EES1I_EEEaSJ_aSJ_NS1D_6fusion15FusionCallbacksIS1H_NS1K_17LinearCombinationIaiaiLNS_15FloatRoundStyleE2EEESI_S1J_JEEENS4_5SM1004TMEM4LOAD26SM100_TMEM_LOAD_16dp32b32xENS4_13SM90_TMA_LOADENS11_INS12_ILi2ELi4ELi3EEES15_NSS_INS5_IJS16_SF_EEENS5_IJSF_SC_EEEEEEENS4_39AutoVectorizingCopyWithAssumedAlignmentILi128EEENS4_14SM90_TMA_STOREES1Z_S21_S21_EEEvvEEEEvNT_6ParamsE)
        /*09a4*/ 	.short	0x0380
        /*09a6*/ 	.short	0x0800


	//----- nvinfo : EIATTR_SW_WAR
	.align		4
.L_56:
        /*09a8*/ 	.byte	0x04, 0x36
        /*09aa*/ 	.short	(.L_58 - .L_57)
.L_57:
        /*09ac*/ 	.word	0x00000008
.L_58:


//--------------------- .nv.callgraph             --------------------------
	.section	.nv.callgraph,"",@"SHT_CUDA_CALLGRAPH"
	.align	4
	.sectionentsize	8
	.align		4
        /*0000*/ 	.word	0x00000000
	.align		4
        /*0004*/ 	.word	0xffffffff
	.align		4
        /*0008*/ 	.word	index@(_ZN7cutlass13device_kernelINS_4gemm6kernel13GemmUniversalIN4cute5tupleIJiiiiEEENS1_10collective13CollectiveMmaINS1_35MainloopSm100TmaUmmaWarpSpecializedILi3ELi2ELi4ENS5_IJNS4_1CILi2EEESB_NSA_ILi1EEEEEEEENS5_IJNSA_ILi64EEENSA_ILi256EEENSA_ILi32EEEEEEaNS5_IJlSC_lEEEaSJ_NS4_8TiledMMAINS4_8MMA_AtomIJNS4_15SM100_MMA_S8_SSIaaiLi64ELi256ELNS4_4UMMA5MajorE0ELSO_0ELNSN_8SaturateE0EEEEEENS4_6LayoutINS5_IJSC_SC_SC_EEENS5_IJNSA_ILi0EEESU_SU_EEEEENS5_IJNS4_10UnderscoreESX_SX_EEEEENS4_23SM90_TMA_LOAD_MULTICASTENS4_14ComposedLayoutINS4_7SwizzleILi1ELi4ELi3EEENS4_18smem_ptr_flag_bitsILi8EEENSS_INS5_IJNSA_ILi8EEESH_EEENS5_IJSH_SC_EEEEEEEvNS4_8identityES10_S1A_vS1B_EENS_8epilogue10collective18CollectiveEpilogueINS1D_23Sm100TmaWarpSpecializedILi4ELi2ELi32ELb0ELb0EEEJSI_NS5_IJNSS_ISF_SC_EES1I_EEEaSJ_aSJ_NS1D_6fusion15FusionCallbacksIS1H_NS1K_17LinearCombinationIaiaiLNS_15FloatRoundStyleE2EEESI_S1J_JEEENS4_5SM1004TMEM4LOAD26SM100_TMEM_LOAD_16dp32b32xENS4_13SM90_TMA_LOADENS11_INS12_ILi2ELi4ELi3EEES15_NSS_INS5_IJS16_SF_EEENS5_IJSF_SC_EEEEEEENS4_39AutoVectorizingCopyWithAssumedAlignmentILi128EEENS4_14SM90_TMA_STOREES1Z_S21_S21_EEEvvEEEEvNT_6ParamsE)
	.align		4
        /*000c*/ 	.word	index@(__assertfail)
	.align		4
        /*0010*/ 	.word	0x00000000
	.align		4
        /*0014*/ 	.word	0xfffffffe
	.align		4
        /*0018*/ 	.word	0x00000000
	.align		4
        /*001c*/ 	.word	0xfffffffd
	.align		4
        /*0020*/ 	.word	0x00000000
	.align		4
        /*0024*/ 	.word	0xfffffffc


//--------------------- .nv.constant4             --------------------------
	.section	.nv.constant4,"a",@progbits
	.align	8
	.align		8
.nv.constant4:
        /*0000*/ 	.dword	__assertfail
	.align		8
        /*0008*/ 	.dword	__unnamed_1
	.align		8
        /*0010*/ 	.dword	__unnamed_2
	.align		8
        /*0018*/ 	.dword	__unnamed_3
	.align		8
        /*0020*/ 	.dword	_ZN40_INTERNAL_33ce41fb_4_k_cu_ca606a66_111314cuda3std3__45__cpo5beginE
	.align		8
        /*0028*/ 	.dword	_ZN40_INTERNAL_33ce41fb_4_k_cu_ca606a66_111314cuda3std3__45__cpo3endE
	.align		8
        /*0030*/ 	.dword	_ZN40_INTERNAL_33ce41fb_4_k_cu_ca606a66_111314cuda3std3__45__cpo6cbeginE
	.align		8
        /*0038*/ 	.dword	_ZN40_INTERNAL_33ce41fb_4_k_cu_ca606a66_111314cuda3std3__45__cpo4cendE
	.align		8
        /*0040*/ 	.dword	_ZN40_INTERNAL_33ce41fb_4_k_cu_ca606a66_111314cuda3std3__442_GLOBAL__N__33ce41fb_4_k_cu_ca606a66_111316ignoreE
	.align		8
        /*0048*/ 	.dword	_ZN40_INTERNAL_33ce41fb_4_k_cu_ca606a66_111314cuda3std3__419piecewise_constructE
	.align		8
        /*0050*/ 	.dword	_ZN40_INTERNAL_33ce41fb_4_k_cu_ca606a66_111314cuda3std3__48in_placeE
	.align		8
        /*0058*/ 	.dword	_ZN40_INTERNAL_33ce41fb_4_k_cu_ca606a66_111314cuda3std6ranges3__45__cpo4swapE
	.align		8
        /*0060*/ 	.dword	_ZN40_INTERNAL_33ce41fb_4_k_cu_ca606a66_111314cuda3std6ranges3__45__cpo9iter_moveE
	.align		8
        /*0068*/ 	.dword	_ZN40_INTERNAL_33ce41fb_4_k_cu_ca606a66_111314cute7productE
	.align		8
        /*0070*/ 	.dword	_ZN40_INTERNAL_33ce41fb_4_k_cu_ca606a66_111314cute1_E
	.align		8
        /*0078*/ 	.dword	$str$25
	.align		8
        /*0080*/ 	.dword	$str$26
	.align		8
        /*0088*/ 	.dword	$str$27
	.align		8
        /*0090*/ 	.dword	$str$28


//--------------------- .text._ZN7cutlass13device_kernelINS_4gemm6kernel13GemmUniversalIN4cute5tupleIJiiiiEEENS1_10collective13CollectiveMmaINS1_35MainloopSm100TmaUmmaWarpSpecializedILi3ELi2ELi4ENS5_IJNS4_1CILi2EEESB_NSA_ILi1EEEEEEEENS5_IJNSA_ILi64EEENSA_ILi256EEENSA_ILi32EEEEEEaNS5_IJlSC_lEEEaSJ_NS4_8TiledMMAINS4_8MMA_AtomIJNS4_15SM100_MMA_S8_SSIaaiLi64ELi256ELNS4_4UMMA5MajorE0ELSO_0ELNSN_8SaturateE0EEEEEENS4_6LayoutINS5_IJSC_SC_SC_EEENS5_IJNSA_ILi0EEESU_SU_EEEEENS5_IJNS4_10UnderscoreESX_SX_EEEEENS4_23SM90_TMA_LOAD_MULTICASTENS4_14ComposedLayoutINS4_7SwizzleILi1ELi4ELi3EEENS4_18smem_ptr_flag_bitsILi8EEENSS_INS5_IJNSA_ILi8EEESH_EEENS5_IJSH_SC_EEEEEEEvNS4_8identityES10_S1A_vS1B_EENS_8epilogue10collective18CollectiveEpilogueINS1D_23Sm100TmaWarpSpecializedILi4ELi2ELi32ELb0ELb0EEEJSI_NS5_IJNSS_ISF_SC_EES1I_EEEaSJ_aSJ_NS1D_6fusion15FusionCallbacksIS1H_NS1K_17LinearCombinationIaiaiLNS_15FloatRoundStyleE2EEESI_S1J_JEEENS4_5SM1004TMEM4LOAD26SM100_TMEM_LOAD_16dp32b32xENS4_13SM90_TMA_LOADENS11_INS12_ILi2ELi4ELi3EEES15_NSS_INS5_IJS16_SF_EEENS5_IJSF_SC_EEEEEEENS4_39AutoVectorizingCopyWithAssumedAlignmentILi128EEENS4_14SM90_TMA_STOREES1Z_S21_S21_EEEvvEEEEvNT_6ParamsE --------------------------
	.section	.text._ZN7cutlass13device_kernelINS_4gemm6kernel13GemmUniversalIN4cute5tupleIJiiiiEEENS1_10collective13CollectiveMmaINS1_35MainloopSm100TmaUmmaWarpSpecializedILi3ELi2ELi4ENS5_IJNS4_1CILi2EEESB_NSA_ILi1EEEEEEEENS5_IJNSA_ILi64EEENSA_ILi256EEENSA_ILi32EEEEEEaNS5_IJlSC_lEEEaSJ_NS4_8TiledMMAINS4_8MMA_AtomIJNS4_15SM100_MMA_S8_SSIaaiLi64ELi256ELNS4_4UMMA5MajorE0ELSO_0ELNSN_8SaturateE0EEEEEENS4_6LayoutINS5_IJSC_SC_SC_EEENS5_IJNSA_ILi0EEESU_SU_EEEEENS5_IJNS4_10UnderscoreESX_SX_EEEEENS4_23SM90_TMA_LOAD_MULTICASTENS4_14ComposedLayoutINS4_7SwizzleILi1ELi4ELi3EEENS4_18smem_ptr_flag_bitsILi8EEENSS_INS5_IJNSA_ILi8EEESH_EEENS5_IJSH_SC_EEEEEEEvNS4_8identityES10_S1A_vS1B_EENS_8epilogue10collective18CollectiveEpilogueINS1D_23Sm100TmaWarpSpecializedILi4ELi2ELi32ELb0ELb0EEEJSI_NS5_IJNSS_ISF_SC_EES1I_EEEaSJ_aSJ_NS1D_6fusion15FusionCallbacksIS1H_NS1K_17LinearCombinationIaiaiLNS_15FloatRoundStyleE2EEESI_S1J_JEEENS4_5SM1004TMEM4LOAD26SM100_TMEM_LOAD_16dp32b32xENS4_13SM90_TMA_LOADENS11_INS12_ILi2ELi4ELi3EEES15_NSS_INS5_IJS16_SF_EEENS5_IJSF_SC_EEEEEEENS4_39AutoVectorizingCopyWithAssumedAlignmentILi128EEENS4_14SM90_TMA_STOREES1Z_S21_S21_EEEvvEEEEvNT_6ParamsE,"ax",@progbits
	.align	128
.text._ZN7cutlass13device_kernelINS_4gemm6kernel13GemmUniversalIN4cute5tupleIJiiiiEEENS1_10collective13CollectiveMmaINS1_35MainloopSm100TmaUmmaWarpSpecializedILi3ELi2ELi4ENS5_IJNS4_1CILi2EEESB_NSA_ILi1EEEEEEEENS5_IJNSA_ILi64EEENSA_ILi256EEENSA_ILi32EEEEEEaNS5_IJlSC_lEEEaSJ_NS4_8TiledMMAINS4_8MMA_AtomIJNS4_15SM100_MMA_S8_SSIaaiLi64ELi256ELNS4_4UMMA5MajorE0ELSO_0ELNSN_8SaturateE0EEEEEENS4_6LayoutINS5_IJSC_SC_SC_EEENS5_IJNSA_ILi0EEESU_SU_EEEEENS5_IJNS4_10UnderscoreESX_SX_EEEEENS4_23SM90_TMA_LOAD_MULTICASTENS4_14ComposedLayoutINS4_7SwizzleILi1ELi4ELi3EEENS4_18smem_ptr_flag_bitsILi8EEENSS_INS5_IJNSA_ILi8EEESH_EEENS5_IJSH_SC_EEEEEEEvNS4_8identityES10_S1A_vS1B_EENS_8epilogue10collective18CollectiveEpilogueINS1D_23Sm100TmaWarpSpecializedILi4ELi2ELi32ELb0ELb0EEEJSI_NS5_IJNSS_ISF_SC_EES1I_EEEaSJ_aSJ_NS1D_6fusion15FusionCallbacksIS1H_NS1K_17LinearCombinationIaiaiLNS_15FloatRoundStyleE2EEESI_S1J_JEEENS4_5SM1004TMEM4LOAD26SM100_TMEM_LOAD_16dp32b32xENS4_13SM90_TMA_LOADENS11_INS12_ILi2ELi4ELi3EEES15_NSS_INS5_IJS16_SF_EEENS5_IJSF_SC_EEEEEEENS4_39AutoVectorizingCopyWithAssumedAlignmentILi128EEENS4_14SM90_TMA_STOREES1Z_S21_S21_EEEvvEEEEvNT_6ParamsE:
        .type           _ZN7cutlass13device_kernelINS_4gemm6kernel13GemmUniversalIN4cute5tupleIJiiiiEEENS1_10collective13CollectiveMmaINS1_35MainloopSm100TmaUmmaWarpSpecializedILi3ELi2ELi4ENS5_IJNS4_1CILi2EEESB_NSA_ILi1EEEEEEEENS5_IJNSA_ILi64EEENSA_ILi256EEENSA_ILi32EEEEEEaNS5_IJlSC_lEEEaSJ_NS4_8TiledMMAINS4_8MMA_AtomIJNS4_15SM100_MMA_S8_SSIaaiLi64ELi256ELNS4_4UMMA5MajorE0ELSO_0ELNSN_8SaturateE0EEEEEENS4_6LayoutINS5_IJSC_SC_SC_EEENS5_IJNSA_ILi0EEESU_SU_EEEEENS5_IJNS4_10UnderscoreESX_SX_EEEEENS4_23SM90_TMA_LOAD_MULTICASTENS4_14ComposedLayoutINS4_7SwizzleILi1ELi4ELi3EEENS4_18smem_ptr_flag_bitsILi8EEENSS_INS5_IJNSA_ILi8EEESH_EEENS5_IJSH_SC_EEEEEEEvNS4_8identityES10_S1A_vS1B_EENS_8epilogue10collective18CollectiveEpilogueINS1D_23Sm100TmaWarpSpecializedILi4ELi2ELi32ELb0ELb0EEEJSI_NS5_IJNSS_ISF_SC_EES1I_EEEaSJ_aSJ_NS1D_6fusion15FusionCallbacksIS1H_NS1K_17LinearCombinationIaiaiLNS_15FloatRoundStyleE2EEESI_S1J_JEEENS4_5SM1004TMEM4LOAD26SM100_TMEM_LOAD_16dp32b32xENS4_13SM90_TMA_LOADENS11_INS12_ILi2ELi4ELi3EEES15_NSS_INS5_IJS16_SF_EEENS5_IJSF_SC_EEEEEEENS4_39AutoVectorizingCopyWithAssumedAlignmentILi128EEENS4_14SM90_TMA_STOREES1Z_S21_S21_EEEvvEEEEvNT_6ParamsE,@function
        .size           _ZN7cutlass13device_kernelINS_4gemm6kernel13GemmUniversalIN4cute5tupleIJiiiiEEENS1_10collective13CollectiveMmaINS1_35MainloopSm100TmaUmmaWarpSpecializedILi3ELi2ELi4ENS5_IJNS4_1CILi2EEESB_NSA_ILi1EEEEEEEENS5_IJNSA_ILi64EEENSA_ILi256EEENSA_ILi32EEEEEEaNS5_IJlSC_lEEEaSJ_NS4_8TiledMMAINS4_8MMA_AtomIJNS4_15SM100_MMA_S8_SSIaaiLi64ELi256ELNS4_4UMMA5MajorE0ELSO_0ELNSN_8SaturateE0EEEEEENS4_6LayoutINS5_IJSC_SC_SC_EEENS5_IJNSA_ILi0EEESU_SU_EEEEENS5_IJNS4_10UnderscoreESX_SX_EEEEENS4_23SM90_TMA_LOAD_MULTICASTENS4_14ComposedLayoutINS4_7SwizzleILi1ELi4ELi3EEENS4_18smem_ptr_flag_bitsILi8EEENSS_INS5_IJNSA_ILi8EEESH_EEENS5_IJSH_SC_EEEEEEEvNS4_8identityES10_S1A_vS1B_EENS_8epilogue10collective18CollectiveEpilogueINS1D_23Sm100TmaWarpSpecializedILi4ELi2ELi32ELb0ELb0EEEJSI_NS5_IJNSS_ISF_SC_EES1I_EEEaSJ_aSJ_NS1D_6fusion15FusionCallbacksIS1H_NS1K_17LinearCombinationIaiaiLNS_15FloatRoundStyleE2EEESI_S1J_JEEENS4_5SM1004TMEM4LOAD26SM100_TMEM_LOAD_16dp32b32xENS4_13SM90_TMA_LOADENS11_INS12_ILi2ELi4ELi3EEES15_NSS_INS5_IJS16_SF_EEENS5_IJSF_SC_EEEEEEENS4_39AutoVectorizingCopyWithAssumedAlignmentILi128EEENS4_14SM90_TMA_STOREES1Z_S21_S21_EEEvvEEEEvNT_6ParamsE,(.L_x_174 - _ZN7cutlass13device_kernelINS_4gemm6kernel13GemmUniversalIN4cute5tupleIJiiiiEEENS1_10collective13CollectiveMmaINS1_35MainloopSm100TmaUmmaWarpSpecializedILi3ELi2ELi4ENS5_IJNS4_1CILi2EEESB_NSA_ILi1EEEEEEEENS5_IJNSA_ILi64EEENSA_ILi256EEENSA_ILi32EEEEEEaNS5_IJlSC_lEEEaSJ_NS4_8TiledMMAINS4_8MMA_AtomIJNS4_15SM100_MMA_S8_SSIaaiLi64ELi256ELNS4_4UMMA5MajorE0ELSO_0ELNSN_8SaturateE0EEEEEENS4_6LayoutINS5_IJSC_SC_SC_EEENS5_IJNSA_ILi0EEESU_SU_EEEEENS5_IJNS4_10UnderscoreESX_SX_EEEEENS4_23SM90_TMA_LOAD_MULTICASTENS4_14ComposedLayoutINS4_7SwizzleILi1ELi4ELi3EEENS4_18smem_ptr_flag_bitsILi8EEENSS_INS5_IJNSA_ILi8EEESH_EEENS5_IJSH_SC_EEEEEEEvNS4_8identityES10_S1A_vS1B_EENS_8epilogue10collective18CollectiveEpilogueINS1D_23Sm100TmaWarpSpecializedILi4ELi2ELi32ELb0ELb0EEEJSI_NS5_IJNSS_ISF_SC_EES1I_EEEaSJ_aSJ_NS1D_6fusion15FusionCallbacksIS1H_NS1K_17LinearCombinationIaiaiLNS_15FloatRoundStyleE2EEESI_S1J_JEEENS4_5SM1004TMEM4LOAD26SM100_TMEM_LOAD_16dp32b32xENS4_13SM90_TMA_LOADENS11_INS12_ILi2ELi4ELi3EEES15_NSS_INS5_IJS16_SF_EEENS5_IJSF_SC_EEEEEEENS4_39AutoVectorizingCopyWithAssumedAlignmentILi128EEENS4_14SM90_TMA_STOREES1Z_S21_S21_EEEvvEEEEvNT_6ParamsE)
        .other          _ZN7cutlass13device_kernelINS_4gemm6kernel13GemmUniversalIN4cute5tupleIJiiiiEEENS1_10collective13CollectiveMmaINS1_35MainloopSm100TmaUmmaWarpSpecializedILi3ELi2ELi4ENS5_IJNS4_1CILi2EEESB_NSA_ILi1EEEEEEEENS5_IJNSA_ILi64EEENSA_ILi256EEENSA_ILi32EEEEEEaNS5_IJlSC_lEEEaSJ_NS4_8TiledMMAINS4_8MMA_AtomIJNS4_15SM100_MMA_S8_SSIaaiLi64ELi256ELNS4_4UMMA5MajorE0ELSO_0ELNSN_8SaturateE0EEEEEENS4_6LayoutINS5_IJSC_SC_SC_EEENS5_IJNSA_ILi0EEESU_SU_EEEEENS5_IJNS4_10UnderscoreESX_SX_EEEEENS4_23SM90_TMA_LOAD_MULTICASTENS4_14ComposedLayoutINS4_7SwizzleILi1ELi4ELi3EEENS4_18smem_ptr_flag_bitsILi8EEENSS_INS5_IJNSA_ILi8EEESH_EEENS5_IJSH_SC_EEEEEEEvNS4_8identityES10_S1A_vS1B_EENS_8epilogue10collective18CollectiveEpilogueINS1D_23Sm100TmaWarpSpecializedILi4ELi2ELi32ELb0ELb0EEEJSI_NS5_IJNSS_ISF_SC_EES1I_EEEaSJ_aSJ_NS1D_6fusion15FusionCallbacksIS1H_NS1K_17LinearCombinationIaiaiLNS_15FloatRoundStyleE2EEESI_S1J_JEEENS4_5SM1004TMEM4LOAD26SM100_TMEM_LOAD_16dp32b32xENS4_13SM90_TMA_LOADENS11_INS12_ILi2ELi4ELi3EEES15_NSS_INS5_IJS16_SF_EEENS5_IJSF_SC_EEEEEEENS4_39AutoVectorizingCopyWithAssumedAlignmentILi128EEENS4_14SM90_TMA_STOREES1Z_S21_S21_EEEvvEEEEvNT_6ParamsE,@"STO_CUDA_ENTRY STV_DEFAULT"
_ZN7cutlass13device_kernelINS_4gemm6kernel13GemmUniversalIN4cute5tupleIJiiiiEEENS1_10collective13CollectiveMmaINS1_35MainloopSm100TmaUmmaWarpSpecializedILi3ELi2ELi4ENS5_IJNS4_1CILi2EEESB_NSA_ILi1EEEEEEEENS5_IJNSA_ILi64EEENSA_ILi256EEENSA_ILi32EEEEEEaNS5_IJlSC_lEEEaSJ_NS4_8TiledMMAINS4_8MMA_AtomIJNS4_15SM100_MMA_S8_SSIaaiLi64ELi256ELNS4_4UMMA5MajorE0ELSO_0ELNSN_8SaturateE0EEEEEENS4_6LayoutINS5_IJSC_SC_SC_EEENS5_IJNSA_ILi0EEESU_SU_EEEEENS5_IJNS4_10UnderscoreESX_SX_EEEEENS4_23SM90_TMA_LOAD_MULTICASTENS4_14ComposedLayoutINS4_7SwizzleILi1ELi4ELi3EEENS4_18smem_ptr_flag_bitsILi8EEENSS_INS5_IJNSA_ILi8EEESH_EEENS5_IJSH_SC_EEEEEEEvNS4_8identityES10_S1A_vS1B_EENS_8epilogue10collective18CollectiveEpilogueINS1D_23Sm100TmaWarpSpecializedILi4ELi2ELi32ELb0ELb0EEEJSI_NS5_IJNSS_ISF_SC_EES1I_EEEaSJ_aSJ_NS1D_6fusion15FusionCallbacksIS1H_NS1K_17LinearCombinationIaiaiLNS_15FloatRoundStyleE2EEESI_S1J_JEEENS4_5SM1004TMEM4LOAD26SM100_TMEM_LOAD_16dp32b32xENS4_13SM90_TMA_LOADENS11_INS12_ILi2ELi4ELi3EEES15_NSS_INS5_IJS16_SF_EEENS5_IJSF_SC_EEEEEEENS4_39AutoVectorizingCopyWithAssumedAlignmentILi128EEENS4_14SM90_TMA_STOREES1Z_S21_S21_EEEvvEEEEvNT_6ParamsE:
[----:B------:R-:W1:Y:S01]  /*0000*/  LDC R1, c[0x0][0x37c] ;  /* 0x0000df00ff017b82 */ /* 0x000e620000000800 */
[----:B------:R-:W2:Y:S01]  /*0010*/  S2R R85, SR_TID.X ;  /* 0x0000000000557919 */ /* 0x000ea20000002100 */
[----:B------:R-:W3:Y:S01]  /*0020*/  LDCU.64 UR8, c[0x0][0x890] ;  /* 0x00011200ff0877ac */ /* 0x000ee20008000a00 */
[----:B------:R-:W-:Y:S02]  /*0030*/  PRMT R74, RZ, 0x7610, R74 ;  /* 0x00007610ff4a7816 */ /* 0x000fe4000000004a */
[----:B------:R-:W-:Y:S01]  /*0040*/  ELECT P3, URZ, PT ;  /* 0x0000000000ff782f */ /* 0x000fe20003860000 */
[----:B---3--:R-:W-:-:S04]  /*0050*/  UISETP.NE.U32.AND UP0, UPT, UR8, URZ, UPT ;  /* 0x000000ff0800728c */ /* 0x008fc8000bf05070 */
[----:B------:R-:W-:Y:S01]  /*0060*/  UISETP.NE.AND.EX UP0, UPT, UR9, URZ, UPT, UP0 ;  /* 0x000000ff0900728c */ /* 0x000fe2000bf05300 */
[----:B--2---:R-:W-:-:S05]  /*0070*/  SHF.R.U32.HI R75, RZ, 0x5, R85 ;  /* 0x00000005ff4b7819 */ /* 0x004fca0000011655 */
[----:B------:R-:W2:Y:S02]  /*0080*/  SHFL.IDX PT, R0, R75, RZ, 0x1f ;  /* 0x00001fff4b007589 */ /* 0x000ea400000e0000 */
[----:B--2---:R-:W-:Y:S01]  /*0090*/  R2UR UR17, R0 ;  /* 0x00000000001172ca */ /* 0x004fe200000e0000 */
[----:B-1----:R-:W-:-:S14]  /*00a0*/  BRA.U UP0, `(.L_x_0) ;  /* 0x0000000100307547 */ /* 0x002fdc000b800000 */
[----:B------:R-:W1:Y:S02]  /*00b0*/  LDCU.64 UR4, c[0x0][0x888] ;  /* 0x00011100ff0477ac */ /* 0x000e640008000a00 */
[----:B-1----:R-:W-:-:S04]  /*00c0*/  UISETP.NE.U32.AND UP0, UPT, UR4, URZ, UPT ;  /* 0x000000ff0400728c */ /* 0x002fc8000bf05070 */
[----:B------:R-:W-:-:S09]  /*00d0*/  UISETP.NE.AND.EX UP0, UPT, UR5, URZ, UPT, UP0 ;  /* 0x000000ff0500728c */ /* 0x000fd2000bf05300 */
[----:B------:R-:W-:Y:S05]  /*00e0*/  BRA.U !UP0, `(.L_x_1) ;  /* 0x0000000108147547 */ /* 0x000fea000b800000 */
[----:B------:R-:W1:Y:S01]  /*00f0*/  LDC.64 R40, c[0x0][0x888] ;  /* 0x00022200ff287b82 */ /* 0x000e620000000a00 */
[----:B------:R-:W1:Y:S02]  /*0100*/  LDCU.64 UR4, c[0x0][0x358] ;  /* 0x00006b00ff0477ac */ /* 0x000e640008000a00 */
[----:B-1----:R1:W5:Y:S01]  /*0110*/  LDG.E R40, desc[UR4][R40.64] ;  /* 0x0000000428287981 */ /* 0x002362000c1e1900 */
[----:B------:R-:W-:Y:S01]  /*0120*/  HFMA2 R74, -RZ, RZ, 0, 5.9604644775390625e-08 ;  /* 0x00000001ff4a7431 */ /* 0x000fe200000001ff */
[----:B------:R-:W-:Y:S05]  /*0130*/  BRA `(.L_x_0) ;  /* 0x00000000000c7947 */ /* 0x000fea0003800000 */
.L_x_1:
[----:B------:R-:W1:Y:S01]  /*0140*/  LDCU UR4, c[0x0][0x880] ;  /* 0x00011000ff0477ac */ /* 0x000e620008000800 */
[----:B------:R-:W-:Y:S01]  /*0150*/  HFMA2 R74, -RZ, RZ, 0, 5.9604644775390625e-08 ;  /* 0x00000001ff4a7431 */ /* 0x000fe200000001ff */
[----:B-1----:R-:W-:-:S07]  /*0160*/  MOV R40, UR4 ;  /* 0x0000000400287c02 */ /* 0x002fce0008000f00 */
.L_x_0:
[----:B------:R-:W2:Y:S02]  /*0170*/  LDCU.64 UR4, c[0x0][0x8b0] ;  /* 0x00011600ff0477ac */ /* 0x000ea40008000a00 */
[----:B--2---:R-:W-:-:S04]  /*0180*/  UISETP.NE.U32.AND UP0, UPT, UR4, URZ, UPT ;  /* 0x000000ff0400728c */ /* 0x004fc8000bf05070 */
[----:B------:R-:W-:-:S09]  /*0190*/  UISETP.NE.AND.EX UP0, UPT, UR5, URZ, UPT, UP0 ;  /* 0x000000ff0500728c */ /* 0x000fd2000bf05300 */
[----:B------:R-:W-:Y:S05]  /*01a0*/  BRA.U UP0, `(.L_x_2) ;  /* 0x0000000100287547 */ /* 0x000fea000b800000 */
[----:B------:R-:W2:Y:S02]  /*01b0*/  LDCU.64 UR4, c[0x0][0x8a8] ;  /* 0x00011500ff0477ac */ /* 0x000ea40008000a00 */
[----:B--2---:R-:W-:-:S04]  /*01c0*/  UISETP.NE.U32.AND UP0, UPT, UR4, URZ, UPT ;  /* 0x000000ff0400728c */ /* 0x004fc8000bf05070 */
[----:B------:R-:W-:-:S09]  /*01d0*/  UISETP.NE.AND.EX UP0, UPT, UR5, URZ, UPT, UP0 ;  /* 0x000000ff0500728c */ /* 0x000fd2000bf05300 */
[----:B------:R-:W-:Y:S05]  /*01e0*/  BRA.U !UP0, `(.L_x_3) ;  /* 0x0000000108107547 */ /* 0x000fea000b800000 */
[----:B------:R-:W2:Y:S01]  /*01f0*/  LDC.64 R38, c[0x0][0x8a8] ;  /* 0x00022a00ff267b82 */ /* 0x000ea20000000a00 */
[----:B------:R-:W2:Y:S02]  /*0200*/  LDCU.64 UR4, c[0x0][0x358] ;  /* 0x00006b00ff0477ac */ /* 0x000ea40008000a00 */
[----:B--2---:R2:W5:Y:S01]  /*0210*/  LDG.E R38, desc[UR4][R38.64] ;  /* 0x0000000426267981 */ /* 0x004562000c1e1900 */
[----:B------:R-:W-:Y:S05]  /*0220*/  BRA `(.L_x_2) ;  /* 0x0000000000087947 */ /* 0x000fea0003800000 */
.L_x_3:
[----:B------:R-:W2:Y:S02]  /*0230*/  LDCU UR4, c[0x0][0x8a0] ;  /* 0x00011400ff0477ac */ /* 0x000ea40008000800 */
[----:B--2---:R-:W-:Y:S02]  /*0240*/  MOV R38, UR4 ;  /* 0x0000000400267c02 */ /* 0x004fe40008000f00 */
.L_x_2:
[----:B------:R-:W-:Y:S01]  /*0250*/  IMAD.U32 R0, RZ, RZ, UR17 ;  /* 0x00000011ff007e24 */ /* 0x000fe2000f8e00ff */
[----:B------:R-:W-:Y:S04]  /*0260*/  BSSY.RECONVERGENT B0, `(.L_x_4) ;  /* 0x000000c000007945 */ /* 0x000fe80003800200 */
[C---:B------:R-:W-:Y:S02]  /*0270*/  ISETP.NE.OR P1, PT, R0.reuse, 0x1, !P3 ;  /* 0x000000010000780c */ /* 0x040fe40005f25670 */
[----:B------:R-:W-:-:S11]  /*0280*/  ISETP.NE.OR P0, PT, R0, 0x3, !P3 ;  /* 0x000000030000780c */ /* 0x000fd60005f05670 */
[----:B------:R-:W-:Y:S05]  /*0290*/  @P1 BRA `(.L_x_5) ;  /* 0x0000000000201947 */ /* 0x000fea0003800000 */
[----:B------:R-:W3:Y:S02]  /*02a0*/  LDCU.64 UR4, c[0x0][0x348] ;  /* 0x00006900ff0477ac */ /* 0x000ee40008000a00 */
[----:B---3--:R-:W-:Y:S02]  /*02b0*/  UIADD3 UR6, UP1, UPT, UR4, 0x80, URZ ;  /* 0x0000008004067890 */ /* 0x008fe4000ff3e0ff */
[----:B------:R-:W-:Y:S02]  /*02c0*/  UIADD3 UR4, UP0, UPT, UR4, 0x180, URZ ;  /* 0x0000018004047890 */ /* 0x000fe4000ff1e0ff */
[----:B------:R-:W-:Y:S02]  /*02d0*/  UIADD3.X UR7, UPT, UPT, URZ, UR5, URZ, UP1, !UPT ;  /* 0x00000005ff077290 */ /* 0x000fe40008ffe4ff */
[----:B------:R-:W-:-:S07]  /*02e0*/  UIADD3.X UR5, UPT, UPT, URZ, UR5, URZ, UP0, !UPT ;  /* 0x00000005ff057290 */ /* 0x000fce00087fe4ff */
[----:B------:R3:W-:Y:S02]  /*02f0*/  UTMACCTL.PF [UR6] ;  /* 0x00000000060079b9 */ /* 0x0007e40008040000 */
[----:B------:R3:W-:Y:S02]  /*0300*/  UTMACCTL.PF [UR4] ;  /* 0x00000000040079b9 */ /* 0x0007e40008040000 */
[----:B---3--:R-:W-:Y:S01]  /*0310*/  NOP ;  /* 0x0000000000007918 */ /* 0x008fe20000000000 */
.L_x_5:
[----:B------:R-:W-:Y:S05]  /*0320*/  BSYNC.RECONVERGENT B0 ;  /* 0x0000000000007941 */ /* 0x000fea0003800200 */
.L_x_4:
[----:B------:R-:W-:Y:S04]  /*0330*/  BSSY.RECONVERGENT B0, `(.L_x_6) ;  /* 0x000000a000007945 */ /* 0x000fe80003800200 */
        /* <DEDUP_REMOVED lines=9> */
.L_x_7:
[----:B------:R-:W-:Y:S05]  /*03d0*/  BSYNC.RECONVERGENT B0 ;  /* 0x0000000000007941 */ /* 0x000fea0003800200 */
.L_x_6:
[----:B------:R-:W3:Y:S01]  /*03e0*/  LDCU.64 UR4, c[0x0][0x888] ;  /* 0x00011100ff0477ac */ /* 0x000ee20008000a00 */
[----:B------:R-:W-:Y:S02]  /*03f0*/  UISETP.EQ.U32.AND UP1, UPT, UR8, URZ, UPT ;  /* 0x000000ff0800728c */ /* 0x000fe4000bf22070 */
[----:B------:R-:W-:Y:S02]  /*0400*/  UPLOP3.LUT UP3, UPT, UPT, UPT, UPT, 0x80, 0x8 ;  /* 0x000000000008789c */ /* 0x000fe40003f6f070 */
[----:B---3--:R-:W-:-:S04]  /*0410*/  UISETP.NE.U32.AND UP0, UPT, UR4, URZ, UPT ;  /* 0x000000ff0400728c */ /* 0x008fc8000bf05070 */
[----:B------:R-:W-:-:S04]  /*0420*/  UISETP.NE.AND.EX UP0, UPT, UR5, URZ, UPT, UP0 ;  /* 0x000000ff0500728c */ /* 0x000fc8000bf05300 */
[----:B------:R-:W-:-:S04]  /*0430*/  UISETP.EQ.OR.EX UP2, UPT, UR9, URZ, !UP0, UP1 ;  /* 0x000000ff0900728c */ /* 0x000fc8000c742710 */
[----:B------:R-:W-:-:S06]  /*0440*/  UP2UR UR4, UPR, URZ, 0x4 ;  /* 0x00000004ff047883 */ /* 0x000fcc0008000000 */
[----:B------:R-:W-:Y:S01]  /*0450*/  MOV R78, UR4 ;  /* 0x00000004004e7c02 */ /* 0x000fe20008000f00 */
[----:B------:R-:W-:Y:S06]  /*0460*/  BRA.U !UP2, `(.L_x_8) ;  /* 0x000000010a207547 */ /* 0x000fec000b800000 */
[----:B-----5:R-:W-:Y:S01]  /*0470*/  R2UR UR5, R40 ;  /* 0x00000000280572ca */ /* 0x020fe200000e0000 */
[----:B------:R-:W-:Y:S02]  /*0480*/  UISETP.NE.U32.AND UP1, UPT, UR8, URZ, UPT ;  /* 0x000000ff0800728c */ /* 0x000fe4000bf25070 */
[----:B------:R-:W-:Y:S02]  /*0490*/  USEL UR4, URZ, 0xffffffff, UP0 ;  /* 0xffffffffff047887 */ /* 0x000fe40008000000 */
[----:B------:R-:W-:-:S08]  /*04a0*/  UISETP.NE.AND.EX UP1, UPT, UR9, URZ, UPT, UP1 ;  /* 0x000000ff0900728c */ /* 0x000fd0000bf25310 */
[----:B------:R-:W-:-:S04]  /*04b0*/  UISETP.NE.AND UP0, UPT, UR5, URZ, UPT ;  /* 0x000000ff0500728c */ /* 0x000fc8000bf05270 */
[----:B------:R-:W-:-:S04]  /*04c0*/  @!UP1 USEL UR4, URZ, 0xffffffff, UP0 ;  /* 0xffffffffff049887 */ /* 0x000fc80008000000 */
[----:B------:R-:W-:-:S04]  /*04d0*/  ULOP3.LUT UR4, UR4, 0x1, URZ, 0xc0, !UPT ;  /* 0x0000000104047892 */ /* 0x000fc8000f8ec0ff */
[----:B------:R-:W-:-:S11]  /*04e0*/  UISETP.NE.U32.AND UP3, UPT, UR4, 0x1, UPT ;  /* 0x000000010400788c */ /* 0x000fd6000bf65070 */
.L_x_8:
[----:B------:R-:W3:Y:S01]  /*04f0*/  SHFL.IDX PT, R2, R75, RZ, 0x1f ;  /* 0x00001fff4b027589 */ /* 0x000ee200000e0000 */
[----:B------:R-:W-:-:S04]  /*0500*/  UISETP.NE.AND UP0, UPT, UR17, 0x2, UPT ;  /* 0x000000021100788c */ /* 0x000fc8000bf05270 */
[----:B------:R-:W-:Y:S01]  /*0510*/  USEL UR46, URZ, 0x1, UP0 ;  /* 0x00000001ff2e7887 */ /* 0x000fe20008000000 */
[----:B---3--:R-:W-:-:S13]  /*0520*/  ISETP.NE.AND P0, PT, R2, RZ, PT ;  /* 0x000000ff0200720c */ /* 0x008fda0003f05270 */
[----:B------:R-:W-:Y:S05]  /*0530*/  @P0 BRA `(.L_x_9) ;  /* 0x0000000000500947 */ /* 0x000fea0003800000 */
[----:B------:R-:W3:Y:S01]  /*0540*/  S2UR UR4, SR_CgaCtaId ;  /* 0x00000000000479c3 */ /* 0x000ee20000008800 */
[----:B------:R-:W-:Y:S01]  /*0550*/  UMOV UR5, 0x400 ;  /* 0x0000040000057882 */ /* 0x000fe20000000000 */
[----:B------:R-:W-:Y:S01]  /*0560*/  UMOV UR8, 0x1 ;  /* 0x0000000100087882 */ /* 0x000fe20000000000 */
[----:B------:R-:W-:Y:S01]  /*0570*/  UMOV UR6, 0x3 ;  /* 0x0000000300067882 */ /* 0x000fe20000000000 */
[----:B------:R-:W-:-:S04]  /*0580*/  UIADD3 UR8, UPT, UPT, -UR8, 0x100000, URZ ;  /* 0x0010000008087890 */ /* 0x000fc8000fffe1ff */
[----:B------:R-:W-:Y:S02]  /*0590*/  USHF.L.U32 UR9, UR8, 0xb, URZ ;  /* 0x0000000b08097899 */ /* 0x000fe400080006ff */
[----:B------:R-:W-:Y:S02]  /*05a0*/  USHF.L.U32 UR8, UR8, 0x1, URZ ;  /* 0x0000000108087899 */ /* 0x000fe400080006ff */
[----:B------:R-:W-:-:S04]  /*05b0*/  UIADD3 UR6, UPT, UPT, -UR6, 0x100000, URZ ;  /* 0x0010000006067890 */ /* 0x000fc8000fffe1ff */
[----:B------:R-:W-:Y:S02]  /*05c0*/  USHF.L.U32 UR7, UR6, 0xb, URZ ;  /* 0x0000000b06077899 */ /* 0x000fe400080006ff */
[----:B------:R-:W-:Y:S01]  /*05d0*/  USHF.L.U32 UR6, UR6, 0x1, URZ ;  /* 0x0000000106067899 */ /* 0x000fe200080006ff */
[----:B------:R-:W-:Y:S01]  /*05e0*/  ELECT P0, URZ, PT ;  /* 0x0000000000ff782f */ /* 0x000fe20003800000 */
[----:B---3--:R-:W-:Y:S01]  /*05f0*/  ULEA UR4, UR4, UR5, 0x18 ;  /* 0x0000000504047291 */ /* 0x008fe2000f8ec0ff */
[----:B------:R-:W3:Y:S11]  /*0600*/  FENCE.VIEW.ASYNC.S ;  /* 0x00000000000073c6 */ /* 0x000ef60000000000 */
[----:B---3--:R3:W4:Y:S01]  /*0610*/  SYNCS.EXCH.64 URZ, [UR4], UR8 ;  /* 0x0000000804ff75b2 */ /* 0x0087220008000100 */
[----:B------:R3:W1:Y:S01]  /*0620*/  SYNCS.EXCH.64 URZ, [UR4+0x18], UR6 ;  /* 0x0000180604ff75b2 */ /* 0x0006620008000100 */
[----:B------:R3:W1:Y:S01]  /*0630*/  SYNCS.EXCH.64 URZ, [UR4+0x8], UR8 ;  /* 0x0000080804ff75b2 */ /* 0x0006620008000100 */
[----:B------:R3:W1:Y:S01]  /*0640*/  SYNCS.EXCH.64 URZ, [UR4+0x20], UR6 ;  /* 0x0000200604ff75b2 */ /* 0x0006620008000100 */
[----:B------:R3:W1:Y:S01]  /*0650*/  SYNCS.EXCH.64 URZ, [UR4+0x10], UR8 ;  /* 0x0000100804ff75b2 */ /* 0x0006620008000100 */
[----:B------:R3:W1:Y:S01]  /*0660*/  SYNCS.EXCH.64 URZ, [UR4+0x28], UR6 ;  /* 0x0000280604ff75b2 */ /* 0x0006620008000100 */
[----:B------:R-:W-:Y:S01]  /*0670*/  NOP ;  /* 0x0000000000007918 */ /* 0x000fe20000000000 */
.L_x_9:
[----:B------:R-:W2:Y:S01]  /*0680*/  SHFL.IDX PT, R2, R75, RZ, 0x1f ;  /* 0x00001fff4b027589 */ /* 0x000ea200000e0000 */
[----:B------:R-:W-:Y:S01]  /*0690*/  NOP ;  /* 0x0000000000007918 */ /* 0x000fe20000000000 */
[----:B--2---:R-:W-:-:S13]  /*06a0*/  ISETP.NE.AND P0, PT, R2, 0x1, PT ;  /* 0x000000010200780c */ /* 0x004fda0003f05270 */
[----:B------:R-:W-:Y:S05]  /*06b0*/  @P0 BRA `(.L_x_10) ;  /* 0x0000000000580947 */ /* 0x000fea0003800000 */
[----:B---3--:R-:W2:Y:S01]  /*06c0*/  S2UR UR4, SR_CgaCtaId ;  /* 0x00000000000479c3 */ /* 0x008ea20000008800 */
        /* <DEDUP_REMOVED lines=10> */
[----:B--2---:R-:W-:Y:S01]  /*0770*/  ULEA UR4, UR4, UR5, 0x18 ;  /* 0x0000000504047291 */ /* 0x004fe2000f8ec0ff */
[----:B------:R-:W2:Y:S11]  /*0780*/  FENCE.VIEW.ASYNC.S ;  /* 0x00000000000073c6 */ /* 0x000eb60000000000 */
[----:B--2---:R2:W3:Y:S01]  /*0790*/  SYNCS.EXCH.64 URZ, [UR4+0x30], UR8 ;  /* 0x0000300804ff75b2 */ /* 0x0044e20008000100 */
[----:B------:R2:W1:Y:S01]  /*07a0*/  SYNCS.EXCH.64 URZ, [UR4+0x50], UR6 ;  /* 0x0000500604ff75b2 */ /* 0x0004620008000100 */
[----:B------:R2:W1:Y:S01]  /*07b0*/  SYNCS.EXCH.64 URZ, [UR4+0x38], UR8 ;  /* 0x0000380804ff75b2 */ /* 0x0004620008000100 */
[----:B------:R2:W1:Y:S01]  /*07c0*/  SYNCS.EXCH.64 URZ, [UR4+0x58], UR6 ;  /* 0x0000580604ff75b2 */ /* 0x0004620008000100 */
[----:B------:R2:W1:Y:S01]  /*07d0*/  SYNCS.EXCH.64 URZ, [UR4+0x40], UR8 ;  /* 0x0000400804ff75b2 */ /* 0x0004620008000100 */
[----:B------:R2:W1:Y:S01]  /*07e0*/  SYNCS.EXCH.64 URZ, [UR4+0x60], UR6 ;  /* 0x0000600604ff75b2 */ /* 0x0004620008000100 */
[----:B------:R2:W1:Y:S01]  /*07f0*/  SYNCS.EXCH.64 URZ, [UR4+0x48], UR8 ;  /* 0x0000480804ff75b2 */ /* 0x0004620008000100 */
[----:B------:R2:W1:Y:S01]  /*0800*/  SYNCS.EXCH.64 URZ, [UR4+0x68], UR6 ;  /* 0x0000680604ff75b2 */ /* 0x0004620008000100 */
[----:B------:R-:W-:Y:S01]  /*0810*/  NOP ;  /* 0x0000000000007918 */ /* 0x000fe20000000000 */
.L_x_10:
[----:B------:R-:W4:Y:S01]  /*0820*/  SHFL.IDX PT, R2, R75, RZ, 0x1f ;  /* 0x00001fff4b027589 */ /* 0x000f2200000e0000 */
[----:B------:R-:W-:Y:S01]  /*0830*/  NOP ;  /* 0x0000000000007918 */ /* 0x000fe20000000000 */
[----:B----4-:R-:W-:-:S13]  /*0840*/  ISETP.NE.AND P0, PT, R2, 0x3, PT ;  /* 0x000000030200780c */ /* 0x010fda0003f05270 */
[----:B------:R-:W-:Y:S05]  /*0850*/  @P0 BRA `(.L_x_11) ;  /* 0x0000000000300947 */ /* 0x000fea0003800000 */
[----:B--23--:R-:W2:Y:S01]  /*0860*/  S2UR UR4, SR_CgaCtaId ;  /* 0x00000000000479c3 */ /* 0x00cea20000008800 */
[----:B------:R-:W-:Y:S01]  /*0870*/  UMOV UR6, 0x400 ;  /* 0x0000040000067882 */ /* 0x000fe20000000000 */
[----:B------:R-:W-:Y:S01]  /*0880*/  UMOV UR5, 0x20 ;  /* 0x0000002000057882 */ /* 0x000fe20000000000 */
[----:B------:R-:W-:Y:S01]  /*0890*/  ELECT P0, URZ, PT ;  /* 0x0000000000ff782f */ /* 0x000fe20003800000 */
[----:B--2---:R-:W-:Y:S02]  /*08a0*/  ULEA UR6, UR4, UR6, 0x18 ;  /* 0x0000000604067291 */ /* 0x004fe4000f8ec0ff */
[----:B------:R-:W-:-:S04]  /*08b0*/  UIADD3 UR4, UPT, UPT, -UR5, 0x100000, URZ ;  /* 0x0010000005047890 */ /* 0x000fc8000fffe1ff */
[----:B------:R-:W-:Y:S02]  /*08c0*/  USHF.L.U32 UR5, UR4, 0xb, URZ ;  /* 0x0000000b04057899 */ /* 0x000fe400080006ff */
[----:B------:R-:W-:Y:S01]  /*08d0*/  USHF.L.U32 UR4, UR4, 0x1, URZ ;  /* 0x0000000104047899 */ /* 0x000fe200080006ff */
[----:B------:R-:W2:Y:S11]  /*08e0*/  FENCE.VIEW.ASYNC.S ;  /* 0x00000000000073c6 */ /* 0x000eb60000000000 */
[----:B--2---:R4:W2:Y:S01]  /*08f0*/  SYNCS.EXCH.64 URZ, [UR6+0x70], UR4 ;  /* 0x0000700406ff75b2 */ /* 0x0048a20008000100 */
[----:B------:R4:W3:Y:S02]  /*0900*/  SYNCS.EXCH.64 URZ, [UR6+0x78], UR4 ;  /* 0x0000780406ff75b2 */ /* 0x0008e40008000100 */
[----:B----4-:R-:W-:Y:S01]  /*0910*/  NOP ;  /* 0x0000000000007918 */ /* 0x010fe20000000000 */
.L_x_11:
[----:B------:R-:W4:Y:S01]  /*0920*/  SHFL.IDX PT, R2, R75, RZ, 0x1f ;  /* 0x00001fff4b027589 */ /* 0x000f2200000e0000 */
[----:B------:R-:W-:Y:S01]  /*0930*/  NOP ;  /* 0x0000000000007918 */ /* 0x000fe20000000000 */
[----:B----4-:R-:W-:-:S13]  /*0940*/  ISETP.NE.AND P0, PT, R2, 0x4, PT ;  /* 0x000000040200780c */ /* 0x010fda0003f05270 */
[----:B------:R-:W-:Y:S05]  /*0950*/  @P0 BRA `(.L_x_12) ;  /* 0x00000000004c0947 */ /* 0x000fea0003800000 */
[----:B--23--:R-:W2:Y:S01]  /*0960*/  S2UR UR6, SR_CgaCtaId ;  /* 0x00000000000679c3 */ /* 0x00cea20000008800 */
[----:B------:R-:W-:Y:S01]  /*0970*/  UMOV UR4, 0x3a0 ;  /* 0x000003a000047882 */ /* 0x000fe20000000000 */
[----:B------:R-:W-:Y:S01]  /*0980*/  UMOV UR5, 0x400 ;  /* 0x0000040000057882 */ /* 0x000fe20000000000 */
[----:B------:R-:W-:Y:S01]  /*0990*/  USEL UR4, UR4, 0x320, UP3 ;  /* 0x0000032004047887 */ /* 0x000fe20009800000 */
[----:B------:R-:W-:Y:S01]  /*09a0*/  UMOV UR8, 0x1 ;  /* 0x0000000100087882 */ /* 0x000fe20000000000 */
[----:B------:R-:W-:Y:S01]  /*09b0*/  ELECT P0, URZ, PT ;  /* 0x0000000000ff782f */ /* 0x000fe20003800000 */
[----:B------:R-:W-:-:S04]  /*09c0*/  UIADD3 UR8, UPT, UPT, -UR8, 0x100000, URZ ;  /* 0x0010000008087890 */ /* 0x000fc8000fffe1ff */
[----:B------:R-:W-:Y:S02]  /*09d0*/  USHF.L.U32 UR9, UR8, 0xb, URZ ;  /* 0x0000000b08097899 */ /* 0x000fe400080006ff */
[----:B------:R-:W-:Y:S02]  /*09e0*/  USHF.L.U32 UR8, UR8, 0x1, URZ ;  /* 0x0000000108087899 */ /* 0x000fe400080006ff */
[----:B--2---:R-:W-:Y:S02]  /*09f0*/  ULEA UR6, UR6, UR5, 0x18 ;  /* 0x0000000506067291 */ /* 0x004fe4000f8ec0ff */
[----:B------:R-:W-:-:S04]  /*0a00*/  UIADD3 UR4, UPT, UPT, -UR4, 0x100000, URZ ;  /* 0x0010000004047890 */ /* 0x000fc8000fffe1ff */
[----:B------:R-:W-:Y:S02]  /*0a10*/  USHF.L.U32 UR5, UR4, 0xb, URZ ;  /* 0x0000000b04057899 */ /* 0x000fe400080006ff */
[----:B------:R-:W-:Y:S01]  /*0a20*/  USHF.L.U32 UR4, UR4, 0x1, URZ ;  /* 0x0000000104047899 */ /* 0x000fe200080006ff */
[----:B------:R-:W2:Y:S03]  /*0a30*/  FENCE.VIEW.ASYNC.S ;  /* 0x00000000000073c6 */ /* 0x000ea60000000000 */
[----:B--2---:R4:W2:Y:S08]  /*0a40*/  SYNCS.EXCH.64 URZ, [UR6+0x80], UR8 ;  /* 0x0000800806ff75b2 */ /* 0x0048b00008000100 */
[----:B------:R4:W3:Y:S01]  /*0a50*/  SYNCS.EXCH.64 URZ, [UR6+0x90], UR4 ;  /* 0x0000900406ff75b2 */ /* 0x0008e20008000100 */
[----:B------:R4:W1:Y:S01]  /*0a60*/  SYNCS.EXCH.64 URZ, [UR6+0x88], UR8 ;  /* 0x0000880806ff75b2 */ /* 0x0008620008000100 */
[----:B------:R4:W1:Y:S02]  /*0a70*/  SYNCS.EXCH.64 URZ, [UR6+0x98], UR4 ;  /* 0x0000980406ff75b2 */ /* 0x0008640008000100 */
[----:B----4-:R-:W-:Y:S01]  /*0a80*/  NOP ;  /* 0x0000000000007918 */ /* 0x010fe20000000000 */
.L_x_12:
[----:B------:R-:W4:Y:S01]  /*0a90*/  SHFL.IDX PT, R2, R75, RZ, 0x1f ;  /* 0x00001fff4b027589 */ /* 0x000f2200000e0000 */
[----:B------:R-:W-:Y:S01]  /*0aa0*/  NOP ;  /* 0x0000000000007918 */ /* 0x000fe20000000000 */
[----:B----4-:R-:W-:-:S13]  /*0ab0*/  ISETP.NE.AND P0, PT, R2, 0x5, PT ;  /* 0x000000050200780c */ /* 0x010fda0003f05270 */
[----:B------:R-:W-:Y:S05]  /*0ac0*/  @P0 BRA `(.L_x_13) ;  /* 0x0000000000580947 */ /* 0x000fea0003800000 */
[----:B--23--:R-:W2:Y:S01]  /*0ad0*/  S2UR UR4, SR_CgaCtaId ;  /* 0x00000000000479c3 */ /* 0x00cea20000008800 */
        /* <DEDUP_REMOVED lines=12> */
[----:B--2---:R4:W2:Y:S01]  /*0ba0*/  SYNCS.EXCH.64 URZ, [UR4+0xa0], UR8 ;  /* 0x0000a00804ff75b2 */ /* 0x0048a20008000100 */
[----:B------:R4:W3:Y:S01]  /*0bb0*/  SYNCS.EXCH.64 URZ, [UR4+0xc0], UR6 ;  /* 0x0000c00604ff75b2 */ /* 0x0008e20008000100 */
[----:B------:R4:W1:Y:S01]  /*0bc0*/  SYNCS.EXCH.64 URZ, [UR4+0xa8], UR8 ;  /* 0x0000a80804ff75b2 */ /* 0x0008620008000100 */
[----:B------:R4:W1:Y:S01]  /*0bd0*/  SYNCS.EXCH.64 URZ, [UR4+0xc8], UR6 ;  /* 0x0000c80604ff75b2 */ /* 0x0008620008000100 */
[----:B------:R4:W1:Y:S01]  /*0be0*/  SYNCS.EXCH.64 URZ, [UR4+0xb0], UR8 ;  /* 0x0000b00804ff75b2 */ /* 0x0008620008000100 */
[----:B------:R4:W1:Y:S01]  /*0bf0*/  SYNCS.EXCH.64 URZ, [UR4+0xd0], UR6 ;  /* 0x0000d00604ff75b2 */ /* 0x0008620008000100 */
[----:B------:R4:W1:Y:S01]  /*0c00*/  SYNCS.EXCH.64 URZ, [UR4+0xb8], UR8 ;  /* 0x0000b80804ff75b2 */ /* 0x0008620008000100 */
[----:B------:R4:W1:Y:S02]  /*0c10*/  SYNCS.EXCH.64 URZ, [UR4+0xd8], UR6 ;  /* 0x0000d80604ff75b2 */ /* 0x0008640008000100 */
[----:B----4-:R-:W-:Y:S01]  /*0c20*/  NOP ;  /* 0x0000000000007918 */ /* 0x010fe20000000000 */
.L_x_13:
[----:B------:R-:W4:Y:S01]  /*0c30*/  SHFL.IDX PT, R2, R75, RZ, 0x1f ;  /* 0x00001fff4b027589 */ /* 0x000f2200000e0000 */
[----:B------:R-:W1:Y:S01]  /*0c40*/  S2UR UR45, SR_CgaCtaId ;  /* 0x00000000002d79c3 */ /* 0x000e620000008800 */
[----:B------:R-:W-:Y:S01]  /*0c50*/  NOP ;  /* 0x0000000000007918 */ /* 0x000fe20000000000 */
[----:B----4-:R-:W-:-:S13]  /*0c60*/  ISETP.NE.AND P0, PT, R2, 0x3, PT ;  /* 0x000000030200780c */ /* 0x010fda0003f05270 */
[----:B-1----:R-:W-:Y:S05]  /*0c70*/  @P0 BRA `(.L_x_14) ;  /* 0x0000000000340947 */ /* 0x002fea0003800000 */
[----:B--23--:R-:W-:Y:S01]  /*0c80*/  UMOV UR4, 0x400 ;  /* 0x0000040000047882 */ /* 0x00cfe20000000000 */
[----:B------:R-:W-:Y:S01]  /*0c90*/  UMOV UR6, 0x20 ;  /* 0x0000002000067882 */ /* 0x000fe20000000000 */
[----:B------:R-:W-:Y:S02]  /*0ca0*/  ULEA UR4, UR45, UR4, 0x18 ;  /* 0x000000042d047291 */ /* 0x000fe4000f8ec0ff */
[----:B------:R-:W-:-:S04]  /*0cb0*/  UIADD3 UR6, UPT, UPT, -UR6, 0x100000, URZ ;  /* 0x0010000006067890 */ /* 0x000fc8000fffe1ff */
[----:B------:R-:W-:Y:S02]  /*0cc0*/  USHF.L.U32 UR7, UR6, 0xb, URZ ;  /* 0x0000000b06077899 */ /* 0x000fe400080006ff */
[----:B------:R-:W-:Y:S01]  /*0cd0*/  USHF.L.U32 UR6, UR6, 0x1, URZ ;  /* 0x0000000106067899 */ /* 0x000fe200080006ff */
[----:B------:R-:W-:Y:S01]  /*0ce0*/  ELECT P0, URZ, PT ;  /* 0x0000000000ff782f */ /* 0x000fe20003800000 */
[----:B------:R-:W1:Y:S10]  /*0cf0*/  FENCE.VIEW.ASYNC.S ;  /* 0x00000000000073c6 */ /* 0x000e740000000000 */
[----:B-1----:R1:W4:Y:S01]  /*0d00*/  SYNCS.EXCH.64 URZ, [UR4+0xe0], UR6 ;  /* 0x0000e00604ff75b2 */ /* 0x0023220008000100 */
[----:B------:R1:W2:Y:S01]  /*0d10*/  SYNCS.EXCH.64 URZ, [UR4+0xf0], UR6 ;  /* 0x0000f00604ff75b2 */ /* 0x0002a20008000100 */
[----:B------:R1:W3:Y:S01]  /*0d20*/  SYNCS.EXCH.64 URZ, [UR4+0xe8], UR6 ;  /* 0x0000e80604ff75b2 */ /* 0x0002e20008000100 */
[----:B------:R1:W1:Y:S01]  /*0d30*/  SYNCS.EXCH.64 URZ, [UR4+0xf8], UR6 ;  /* 0x0000f80604ff75b2 */ /* 0x0002620008000100 */
[----:B------:R-:W-:Y:S01]  /*0d40*/  NOP ;  /* 0x0000000000007918 */ /* 0x000fe20000000000 */
.L_x_14:
[----:B-123--:R-:W1:Y:S01]  /*0d50*/  LDCU UR4, c[0x0][0x36c] ;  /* 0x00006d80ff0477ac */ /* 0x00ee620008000800 */
[----:B------:R-:W-:Y:S01]  /*0d60*/  ISETP.NE.OR P3, PT, R0, 0x2, !P3 ;  /* 0x000000020000780c */ /* 0x000fe20005f65670 */
[----:B------:R-:W-:Y:S01]  /*0d70*/  NOP ;  /* 0x0000000000007918 */ /* 0x000fe20000000000 */
[----:B------:R-:W-:Y:S01]  /*0d80*/  LOP3.LUT R0, R85, 0x1f, RZ, 0xc0, !PT ;  /* 0x0000001f55007812 */ /* 0x000fe200078ec0ff */
[----:B------:R-:W-:Y:S02]  /*0d90*/  UISETP.NE.AND UP4, UPT, UR17, URZ, UPT ;  /* 0x000000ff1100728c */ /* 0x000fe4000bf85270 */
[----:B-1----:R-:W-:-:S09]  /*0da0*/  UISETP.EQ.U32.AND UP5, UPT, UR4, 0x1, UPT ;  /* 0x000000010400788c */ /* 0x002fd2000bfa2070 */
[----:B------:R-:W-:Y:S05]  /*0db0*/  BRA.U !UP5, `(.L_x_15) ;  /* 0x000000010d087547 */ /* 0x000fea000b800000 */
[----:B----4-:R-:W-:Y:S01]  /*0dc0*/  UCGABAR_ARV ;  /* 0x00000000000079c7 */ /* 0x010fe20008000000 */
[----:B------:R-:W-:Y:S05]  /*0dd0*/  BRA `(.L_x_16) ;  /* 0x0000000000047947 */ /* 0x000fea0003800000 */
.L_x_15:
[----:B----4-:R-:W-:Y:S01]  /*0de0*/  NOP ;  /* 0x0000000000007918 */ /* 0x010fe20000000000 */
.L_x_16:
[----:B------:R-:W1:Y:S01]  /*0df0*/  S2UR UR16, SR_CTAID.X ;  /* 0x00000000001079c3 */ /* 0x000e620000002500 */
[----:B------:R-:W-:-:S05]  /*0e00*/  CS2R.32 R77, SR_CgaSize ;  /* 0x00000000004d7805 */ /* 0x000fca0000008a00 */
[----:B------:R-:W-:-:S05]  /*0e10*/  IMAD R77, R77, -0xa0, RZ ;  /* 0xffffff604d4d7824 */ /* 0x000fca00078e02ff */
[----:B------:R-:W-:-:S14]  /*0e20*/  R2UR UR5, R77 ;  /* 0x000000004d0572ca */ /* 0x000fdc00000e0000 */
[----:B------:R-:W2:Y:S01]  /*0e30*/  LDCU UR5, c[0x0][UR5+0x2b0] ;  /* 0x00005600050577ac */ /* 0x000ea20008000800 */
[----:B------:R-:W-:-:S05]  /*0e40*/  CS2R.32 R77, SR_CgaSize ;  /* 0x00000000004d7805 */ /* 0x000fca0000008a00 */
[----:B------:R-:W-:-:S05]  /*0e50*/  IMAD R77, R77, -0xa0, RZ ;  /* 0xffffff604d4d7824 */ /* 0x000fca00078e02ff */
[----:B------:R-:W-:-:S14]  /*0e60*/  R2UR UR4, R77 ;  /* 0x000000004d0472ca */ /* 0x000fdc00000e0000 */
[----:B------:R-:W3:Y:S01]  /*0e70*/  LDCU UR4, c[0x0][UR4+0x2b4] ;  /* 0x00005680040477ac */ /* 0x000ee20008000800 */
[----:B------:R-:W4:Y:S01]  /*0e80*/  S2UR UR20, SR_CTAID.Y ;  /* 0x00000000001479c3 */ /* 0x000f220000002600 */
[----:B------:R-:W-:-:S05]  /*0e90*/  CS2R.32 R77, SR_CgaSize ;  /* 0x00000000004d7805 */ /* 0x000fca0000008a00 */
[----:B------:R-:W-:-:S05]  /*0ea0*/  IMAD R77, R77, -0xa0, RZ ;  /* 0xffffff604d4d7824 */ /* 0x000fca00078e02ff */
[----:B------:R-:W-:-:S14]  /*0eb0*/  R2UR UR7, R77 ;  /* 0x000000004d0772ca */ /* 0x000fdc00000e0000 */
[----:B------:R-:W3:Y:S01]  /*0ec0*/  LDCU UR7, c[0x0][UR7+0x2a0] ;  /* 0x00005400070777ac */ /* 0x000ee20008000800 */
[----:B------:R-:W-:-:S05]  /*0ed0*/  CS2R.32 R77, SR_CgaSize ;  /* 0x00000000004d7805 */ /* 0x000fca0000008a00 */
[----:B------:R-:W-:-:S05]  /*0ee0*/  IMAD R77, R77, -0xa0, RZ ;  /* 0xffffff604d4d7824 */ /* 0x000fca00078e02ff */
[----:B------:R-:W-:-:S14]  /*0ef0*/  R2UR UR8, R77 ;  /* 0x000000004d0872ca */ /* 0x000fdc00000e0000 */
[----:B------:R-:W3:Y:S01]  /*0f00*/  LDCU UR8, c[0x0][UR8+0x2a4] ;  /* 0x00005480080877ac */ /* 0x000ee20008000800 */
[----:B------:R-:W-:Y:S02]  /*0f10*/  ULOP3.LUT UR47, UR45, 0x1, URZ, 0xc0, !UPT ;  /* 0x000000012d2f7892 */ /* 0x000fe4000f8ec0ff */
[----:B------:R-:W-:Y:S02]  /*0f20*/  USHF.R.U32.HI UR32, URZ, 0x1, UR45 ;  /* 0x00000001ff207899 */ /* 0x000fe4000801162d */
[----:B------:R-:W-:Y:S02]  /*0f30*/  UISETP.GT.U32.AND UP1, UPT, UR47, 0xffff, UPT ;  /* 0x0000ffff2f00788c */ /* 0x000fe4000bf24070 */
[----:B------:R-:W-:Y:S01]  /*0f40*/  USHF.L.U32 UR28, UR45, 0x9, URZ ;  /* 0x000000092d1c7899 */ /* 0x000fe200080006ff */
[----:B-1----:R-:W-:Y:S01]  /*0f50*/  I2FP.F32.U32 R3, UR16 ;  /* 0x0000001000037c45 */ /* 0x002fe20008201000 */
[----:B------:R-:W1:Y:S04]  /*0f60*/  LDCU UR21, c[0x0][0xb24] ;  /* 0x00016480ff1577ac */ /* 0x000e680008000800 */
[----:B--2---:R-:W-:Y:S01]  /*0f70*/  FMUL R3, R3, UR5 ;  /* 0x0000000503037c20 */ /* 0x004fe20008400000 */
[----:B------:R-:W2:Y:S01]  /*0f80*/  LDCU UR42, c[0x0][0xb24] ;  /* 0x00016480ff2a77ac */ /* 0x000ea20008000800 */
[----:B----4-:R-:W-:Y:S01]  /*0f90*/  I2FP.F32.U32 R2, UR20 ;  /* 0x0000001400027c45 */ /* 0x010fe20008201000 */
[----:B------:R-:W4:Y:S03]  /*0fa0*/  LDCU UR31, c[0x0][0xb30] ;  /* 0x00016600ff1f77ac */ /* 0x000f260008000800 */
[----:B------:R-:W1:Y:S01]  /*0fb0*/  F2I.U32.TRUNC.NTZ R3, R3 ;  /* 0x0000000300037305 */ /* 0x000e62000020f000 */
[----:B---3--:R-:W-:Y:S01]  /*0fc0*/  FMUL R2, R2, UR4 ;  /* 0x0000000402027c20 */ /* 0x008fe20008400000 */
[----:B------:R-:W-:-:S02]  /*0fd0*/  ULOP3.LUT UR4, UR45, 0x2, URZ, 0xc0, !UPT ;  /* 0x000000022d047892 */ /* 0x000fc4000f8ec0ff */
[----:B------:R-:W-:Y:S02]  /*0fe0*/  USHF.L.U32 UR29, UR45, 0xc, URZ ;  /* 0x0000000c2d1d7899 */ /* 0x000fe400080006ff */
[----:B------:R-:W-:Y:S02]  /*0ff0*/  UISETP.GT.U32.AND UP0, UPT, UR4, 0xffff, UPT ;  /* 0x0000ffff0400788c */ /* 0x000fe4000bf04070 */
[----:B------:R-:W3:Y:S01]  /*1000*/  F2I.U32.TRUNC.NTZ R2, R2 ;  /* 0x0000000200027305 */ /* 0x000ee2000020f000 */
[----:B------:R-:W-:Y:S01]  /*1010*/  UMOV UR34, 0x5 ;  /* 0x0000000500227882 */ /* 0x000fe20000000000 */
[----:B------:R-:W-:Y:S02]  /*1020*/  USEL UR27, UR47, 0xffff, !UP1 ;  /* 0x0000ffff2f1b7887 */ /* 0x000fe4000c800000 */
[----:B------:R-:W-:Y:S01]  /*1030*/  USEL UR26, UR4, 0xffff, !UP0 ;  /* 0x0000ffff041a7887 */ /* 0x000fe2000c000000 */
[----:B-1----:R-:W-:Y:S02]  /*1040*/  R2UR UR5, R3 ;  /* 0x00000000030572ca */ /* 0x002fe400000e0000 */
[----:B---3--:R-:W-:-:S02]  /*1050*/  R2UR UR6, R2 ;  /* 0x00000000020672ca */ /* 0x008fc400000e0000 */
[----:B------:R-:W-:-:S09]  /*1060*/  PRMT R2, RZ, 0x7610, R2 ;  /* 0x00007610ff027816 */ /* 0x000fd20000000002 */
[----:B------:R-:W-:-:S04]  /*1070*/  UIADD3 UR5, UPT, UPT, -UR5, URZ, URZ ;  /* 0x000000ff05057290 */ /* 0x000fc8000fffe1ff */
[----:B------:R-:W-:Y:S02]  /*1080*/  UIMAD UR5, UR7, UR5, UR16 ;  /* 0x00000005070572a4 */ /* 0x000fe4000f8e0210 */
[----:B------:R-:W-:-:S04]  /*1090*/  UIADD3 UR4, UPT, UPT, -UR6, URZ, URZ ;  /* 0x000000ff06047290 */ /* 0x000fc8000fffe1ff */
[----:B------:R-:W-:Y:S01]  /*10a0*/  IMAD.U32 R77, RZ, RZ, UR5 ;  /* 0x00000005ff4d7e24 */ /* 0x000fe2000f8e00ff */
[----:B------:R-:W-:-:S06]  /*10b0*/  UIMAD UR4, UR8, UR4, UR20 ;  /* 0x00000004080472a4 */ /* 0x000fcc000f8e0214 */
[----:B------:R-:W-:Y:S01]  /*10c0*/  IMAD.U32 R76, RZ, RZ, UR4 ;  /* 0x00000004ff4c7e24 */ /* 0x000fe2000f8e00ff */
[----:B--2-4-:R-:W-:Y:S06]  /*10d0*/  BRA.U UP4, `(.L_x_17) ;  /* 0x0000000104447547 */ /* 0x014fec000b800000 */
[----:B------:R-:W-:Y:S02]  /*10e0*/  R2UR UR4, R76 ;  /* 0x000000004c0472ca */ /* 0x000fe400000e0000 */
[----:B------:R-:W-:-:S11]  /*10f0*/  R2UR UR6, R77 ;  /* 0x000000004d0672ca */ /* 0x000fd600000e0000 */
[----:B------:R-:W-:Y:S02]  /*1100*/  UISETP.NE.AND UP0, UPT, UR4, URZ, UPT ;  /* 0x000000ff0400728c */ /* 0x000fe4000bf05270 */
[----:B------:R-:W-:Y:S02]  /*1110*/  UISETP.NE.AND UP1, UPT, UR4, 0x1, UPT ;  /* 0x000000010400788c */ /* 0x000fe4000bf25270 */
[----:B------:R-:W-:Y:S02]  /*1120*/  UISETP.NE.AND UP2, UPT, UR6, URZ, UP0 ;  /* 0x000000ff0600728c */ /* 0x000fe40008745270 */
[----:B------:R-:W-:Y:S02]  /*1130*/  USEL UR4, URZ, 0x2, UP0 ;  /* 0x00000002ff047887 */ /* 0x000fe40008000000 */
[----:B------:R-:W-:Y:S02]  /*1140*/  USEL UR8, URZ, 0x1, UP2 ;  /* 0x00000001ff087887 */ /* 0x000fe40009000000 */
[----:B------:R-:W-:-:S02]  /*1150*/  UISETP.NE.AND UP2, UPT, UR6, URZ, UPT ;  /* 0x000000ff0600728c */ /* 0x000fc4000bf45270 */
[----:B------:R-:W-:Y:S02]  /*1160*/  USEL UR5, URZ, 0x4, UP1 ;  /* 0x00000004ff057887 */ /* 0x000fe40008800000 */
[----:B------:R-:W-:Y:S02]  /*1170*/  UISETP.NE.AND UP0, UPT, UR6, 0x1, UPT ;  /* 0x000000010600788c */ /* 0x000fe4000bf05270 */
[----:B------:R-:W-:Y:S02]  /*1180*/  USEL UR6, URZ, 0x8, UP1 ;  /* 0x00000008ff067887 */ /* 0x000fe40008800000 */
[----:B------:R-:W-:Y:S02]  /*1190*/  USEL UR7, UR5, 0x4, UP2 ;  /* 0x0000000405077887 */ /* 0x000fe40009000000 */
[----:B------:R-:W-:Y:S02]  /*11a0*/  USEL UR4, UR4, 0x2, UP0 ;  /* 0x0000000204047887 */ /* 0x000fe40008000000 */
[----:B------:R-:W-:-:S02]  /*11b0*/  USEL UR5, UR6, 0x8, UP0 ;  /* 0x0000000806057887 */ /* 0x000fc40008000000 */
[----:B------:R-:W-:-:S04]  /*11c0*/  UIADD3 UR4, UPT, UPT, UR4, UR7, UR8 ;  /* 0x0000000704047290 */ /* 0x000fc8000fffe008 */
[----:B------:R-:W-:-:S06]  /*11d0*/  UIADD3 UR4, UPT, UPT, UR4, UR5, URZ ;  /* 0x0000000504047290 */ /* 0x000fcc000fffe0ff */
[----:B------:R-:W-:-:S07]  /*11e0*/  IMAD.U32 R2, RZ, RZ, UR4 ;  /* 0x00000004ff027e24 */ /* 0x000fce000f8e00ff */
.L_x_17:
[----:B------:R-:W1:Y:S01]  /*11f0*/  S2UR UR36, SR_CTAID.Z ;  /* 0x00000000002479c3 */ /* 0x000e620000002700 */
[----:B------:R-:W-:Y:S01]  /*1200*/  UISETP.GE.AND UP0, UPT, UR21, 0x1, UPT ;  /* 0x000000011500788c */ /* 0x000fe2000bf06270 */
[----:B------:R-:W-:-:S08]  /*1210*/  UMOV UR33, 0x3 ;  /* 0x0000000300217882 */ /* 0x000fd00000000000 */
[----:B------:R-:W-:Y:S05]  /*1220*/  BRA.U !UP0, `(.L_x_18) ;  /* 0x0000000108d47547 */ /* 0x000fea000b800000 */
[----:B------:R-:W2:Y:S01]  /*1230*/  LDCU.128 UR12, c[0x0][0xb10] ;  /* 0x00016200ff0c77ac */ /* 0x000ea20008000c00 */
[----:B------:R-:W3:Y:S01]  /*1240*/  LDCU UR6, c[0x0][0x370] ;  /* 0x00006e00ff0677ac */ /* 0x000ee20008000800 */
[----:B------:R-:W4:Y:S01]  /*1250*/  LDCU UR5, c[0x0][0x374] ;  /* 0x00006e80ff0577ac */ /* 0x000f220008000800 */
[----:B------:R-:W1:Y:S01]  /*1260*/  LDCU UR30, c[0x0][0xb0c] ;  /* 0x00016180ff1e77ac */ /* 0x000e620008000800 */
[----:B------:R-:W1:Y:S01]  /*1270*/  LDCU UR4, c[0x0][0xb20] ;  /* 0x00016400ff0477ac */ /* 0x000e620008000800 */
[----:B------:R-:W1:Y:S01]  /*1280*/  LDCU.64 UR8, c[0x0][0xb28] ;  /* 0x00016500ff0877ac */ /* 0x000e620008000a00 */
[----:B--2---:R-:W-:Y:S02]  /*1290*/  UISETP.NE.AND UP0, UPT, UR14, 0x1, UPT ;  /* 0x000000010e00788c */ /* 0x004fe4000bf05270 */
[----:B----4-:R-:W-:Y:S02]  /*12a0*/  UIMAD.WIDE.U32 UR10, UR5, UR15, URZ ;  /* 0x0000000f050a72a5 */ /* 0x010fe4000f8e00ff */
[----:B---3--:R-:W-:-:S02]  /*12b0*/  UIMAD.WIDE.U32 UR22, UR6, UR12, URZ ;  /* 0x0000000c061672a5 */ /* 0x008fc4000f8e00ff */
[----:B-1----:R-:W-:Y:S02]  /*12c0*/  UISETP.NE.AND UP1, UPT, UR30, 0x1, UPT ;  /* 0x000000011e00788c */ /* 0x002fe4000bf25270 */
[----:B------:R-:W-:Y:S01]  /*12d0*/  UISETP.NE.AND UP2, UPT, UR21, 0x1, UPT ;  /* 0x000000011500788c */ /* 0x000fe2000bf45270 */
[----:B------:R-:W-:Y:S02]  /*12e0*/  UMOV UR10, UR11 ;  /* 0x0000000b000a7c82 */ /* 0x000fe40008000000 */
[----:B------:R-:W-:Y:S01]  /*12f0*/  UMOV UR22, UR23 ;  /* 0x0000001700167c82 */ /* 0x000fe20008000000 */
[----:B------:R-:W-:Y:S02]  /*1300*/  @UP0 USHF.R.U32.HI UR5, URZ, UR4, UR10 ;  /* 0x00000004ff050299 */ /* 0x000fe4000801160a */
[----:B------:R-:W-:Y:S02]  /*1310*/  UIMAD.WIDE.U32 UR24, UR20, UR15, URZ ;  /* 0x0000000f141872a5 */ /* 0x000fe4000f8e00ff */
[----:B------:R-:W-:-:S02]  /*1320*/  UIMAD.WIDE.U32 UR10, UR5, UR8, URZ ;  /* 0x00000008050a72a5 */ /* 0x000fc4000f8e00ff */
[----:B------:R-:W-:Y:S02]  /*1330*/  @UP1 USHF.R.U32.HI UR6, URZ, UR13, UR22 ;  /* 0x0000000dff061299 */ /* 0x000fe40008011616 */
[----:B------:R-:W-:Y:S02]  /*1340*/  UIMAD.WIDE.U32 UR18, UR16, UR12, URZ ;  /* 0x0000000c101272a5 */ /* 0x000fe4000f8e00ff */
[----:B------:R-:W-:Y:S01]  /*1350*/  UIMAD.WIDE.U32 UR22, UR6, UR8, URZ ;  /* 0x00000008061672a5 */ /* 0x000fe2000f8e00ff */
[----:B------:R-:W-:Y:S01]  /*1360*/  UMOV UR24, UR25 ;  /* 0x0000001900187c82 */ /* 0x000fe20008000000 */
[----:B------:R-:W-:Y:S01]  /*1370*/  UMOV UR10, UR11 ;  /* 0x0000000b000a7c82 */ /* 0x000fe20008000000 */
[----:B------:R-:W-:Y:S02]  /*1380*/  USHF.R.U32.HI UR24, URZ, UR4, UR24 ;  /* 0x00000004ff187299 */ /* 0x000fe40008011618 */
[----:B------:R-:W-:Y:S02]  /*1390*/  @UP2 USHF.R.U32.HI UR5, URZ, UR9, UR10 ;  /* 0x00000009ff052299 */ /* 0x000fe4000801160a */
[----:B------:R-:W-:Y:S01]  /*13a0*/  UMOV UR7, UR23 ;  /* 0x0000001700077c82 */ /* 0x000fe20008000000 */
[----:B------:R-:W-:Y:S01]  /*13b0*/  UMOV UR18, UR19 ;  /* 0x0000001300127c82 */ /* 0x000fe20008000000 */
[----:B------:R-:W-:-:S02]  /*13c0*/  @UP2 USHF.R.U32.HI UR6, URZ, UR9, UR7 ;  /* 0x00000009ff062299 */ /* 0x000fc40008011607 */
[----:B------:R-:W-:Y:S02]  /*13d0*/  USHF.R.U32.HI UR13, URZ, UR13, UR18 ;  /* 0x0000000dff0d7299 */ /* 0x000fe40008011612 */
[----:B------:R-:W-:Y:S02]  /*13e0*/  USEL UR4, UR20, UR24, !UP0 ;  /* 0x0000001814047287 */ /* 0x000fe4000c000000 */
[----:B------:R-:W-:Y:S02]  /*13f0*/  UIMAD UR7, UR5, UR21, URZ ;  /* 0x00000015050772a4 */ /* 0x000fe4000f8e02ff */
[----:B------:R-:W-:Y:S02]  /*1400*/  USEL UR5, UR16, UR13, !UP1 ;  /* 0x0000000d10057287 */ /* 0x000fe4000c800000 */
[----:B------:R-:W-:Y:S02]  /*1410*/  UIMAD UR12, UR6, UR21, URZ ;  /* 0x00000015060c72a4 */ /* 0x000fe4000f8e02ff */
[----:B------:R-:W-:-:S02]  /*1420*/  UISETP.GE.AND UP0, UPT, UR4, UR7, UPT ;  /* 0x000000070400728c */ /* 0x000fc4000bf06270 */
[----:B------:R-:W-:Y:S02]  /*1430*/  UIMAD.WIDE.U32 UR10, UR4, UR8, URZ ;  /* 0x00000008040a72a5 */ /* 0x000fe4000f8e00ff */
[----:B------:R-:W-:Y:S02]  /*1440*/  UISETP.GE.OR UP0, UPT, UR5, UR12, UP0 ;  /* 0x0000000c0500728c */ /* 0x000fe40008706670 */
[----:B------:R-:W-:Y:S02]  /*1450*/  UIMAD.WIDE.U32 UR12, UR5, UR8, URZ ;  /* 0x00000008050c72a5 */ /* 0x000fe4000f8e00ff */
[----:B------:R-:W-:Y:S01]  /*1460*/  UIADD3 UR10, UPT, UPT, -UR4, URZ, URZ ;  /* 0x000000ff040a7290 */ /* 0x000fe2000fffe1ff */
[----:B------:R-:W-:Y:S01]  /*1470*/  UMOV UR8, UR11 ;  /* 0x0000000b00087c82 */ /* 0x000fe20008000000 */
[----:B------:R-:W-:Y:S02]  /*1480*/  UIADD3 UR11, UPT, UPT, -UR5, URZ, URZ ;  /* 0x000000ff050b7290 */ /* 0x000fe4000fffe1ff */
[----:B------:R-:W-:-:S03]  /*1490*/  USHF.R.U32.HI UR8, URZ, UR9, UR8 ;  /* 0x00000009ff087299 */ /* 0x000fc60008011608 */
[----:B------:R-:W-:Y:S01]  /*14a0*/  @!UP0 UMOV UR7, UR13 ;  /* 0x0000000d00078c82 */ /* 0x000fe20008000000 */
[----:B------:R-:W-:Y:S02]  /*14b0*/  UIMAD UR20, UR14, UR10, UR20 ;  /* 0x0000000a0e1472a4 */ /* 0x000fe4000f8e0214 */
[----:B------:R-:W-:Y:S02]  /*14c0*/  USEL UR8, UR4, UR8, !UP2 ;  /* 0x0000000804087287 */ /* 0x000fe4000d000000 */
[----:B------:R-:W-:Y:S02]  /*14d0*/  @!UP0 USHF.R.U32.HI UR7, URZ, UR9, UR7 ;  /* 0x00000009ff078299 */ /* 0x000fe40008011607 */
[----:B------:R-:W-:Y:S02]  /*14e0*/  UIADD3 UR9, UPT, UPT, -UR8, URZ, URZ ;  /* 0x000000ff08097290 */ /* 0x000fe4000fffe1ff */
[----:B------:R-:W-:Y:S02]  /*14f0*/  @!UP0 USEL UR7, UR5, UR7, !UP2 ;  /* 0x0000000705078287 */ /* 0x000fe4000d000000 */
[----:B------:R-:W-:-:S02]  /*1500*/  UIMAD UR9, UR21, UR9, UR4 ;  /* 0x00000009150972a4 */ /* 0x000fc4000f8e0204 */
[----:B------:R-:W-:Y:S02]  /*1510*/  @!UP0 UIADD3 UR8, UPT, UPT, UR8, -UR7, URZ ;  /* 0x8000000708088290 */ /* 0x000fe4000fffe0ff */
[----:B------:R-:W-:Y:S02]  /*1520*/  @!UP0 UIMAD UR6, UR9, UR6, UR7 ;  /* 0x00000006090682a4 */ /* 0x000fe4000f8e0207 */
[----:B------:R-:W-:Y:S02]  /*1530*/  @!UP0 UIMAD UR4, UR8, UR21, UR5 ;  /* 0x00000015080482a4 */ /* 0x000fe4000f8e0205 */
[----:B------:R-:W-:Y:S02]  /*1540*/  UIMAD UR16, UR30, UR11, UR16 ;  /* 0x0000000b1e1072a4 */ /* 0x000fe4000f8e0210 */
[----:B------:R-:W-:Y:S01]  /*1550*/  UIMAD UR20, UR4, UR14, UR20 ;  /* 0x0000000e041472a4 */ /* 0x000fe2000f8e0214 */
[----:B------:R-:W-:Y:S02]  /*1560*/  @!UP0 UMOV UR5, UR6 ;  /* 0x0000000600058c82 */ /* 0x000fe40008000000 */
[----:B------:R-:W-:-:S12]  /*1570*/  UIMAD UR16, UR5, UR30, UR16 ;  /* 0x0000001e051072a4 */ /* 0x000fd8000f8e0210 */
.L_x_18:
[----:B------:R-:W-:Y:S02]  /*1580*/  UISETP.NE.AND UP1, UPT, UR31, 0x1, UPT ;  /* 0x000000011f00788c */ /* 0x000fe4000bf25270 */
[----:B------:R-:W-:Y:S02]  /*1590*/  ULOP3.LUT UR24, UR27, 0xffff, URZ, 0xc0, !UPT ;  /* 0x0000ffff1b187892 */ /* 0x000fe4000f8ec0ff */
[----:B------:R-:W-:Y:S02]  /*15a0*/  ULOP3.LUT UR21, UR26, 0xffff, URZ, 0xc0, !UPT ;  /* 0x0000ffff1a157892 */ /* 0x000fe4000f8ec0ff */
[----:B------:R-:W-:Y:S02]  /*15b0*/  UISETP.NE.AND UP0, UPT, UR17, 0x2, UPT ;  /* 0x000000021100788c */ /* 0x000fe4000bf05270 */
[----:B------:R-:W-:Y:S02]  /*15c0*/  ULOP3.LUT UR28, UR28, 0x400, URZ, 0xc0, !UPT ;  /* 0x000004001c1c7892 */ /* 0x000fe4000f8ec0ff */
[----:B------:R-:W-:-:S02]  /*15d0*/  ULOP3.LUT UR27, UR29, 0x1000, URZ, 0xc0, !UPT ;  /* 0x000010001d1b7892 */ /* 0x000fc4000f8ec0ff */
[----:B------:R-:W-:Y:S02]  /*15e0*/  USHF.L.U32 UR24, UR34, UR24, URZ ;  /* 0x0000001822187299 */ /* 0x000fe400080006ff */
[----:B------:R-:W-:Y:S01]  /*15f0*/  USHF.L.U32 UR21, UR33, UR21, URZ ;  /* 0x0000001521157299 */ /* 0x000fe200080006ff */
[----:B------:R-:W-:Y:S11]  /*1600*/  BRA.U UP1, `(.L_x_19) ;  /* 0x0000000101447547 */ /* 0x000ff6000b800000 */
[----:B------:R-:W2:Y:S01]  /*1610*/  LDCU.128 UR8, c[0x0][0xb10] ;  /* 0x00016200ff0877ac */ /* 0x000ea20008000c00 */
[----:B------:R-:W3:Y:S01]  /*1620*/  LDCU UR12, c[0x0][0xb0c] ;  /* 0x00016180ff0c77ac */ /* 0x000ee20008000800 */
[----:B------:R-:W4:Y:S01]  /*1630*/  LDCU UR13, c[0x0][0xb20] ;  /* 0x00016400ff0d77ac */ /* 0x000f220008000800 */
[----:B--2---:R-:W-:Y:S02]  /*1640*/  UIMAD.WIDE.U32 UR6, UR16, UR8, URZ ;  /* 0x00000008100672a5 */ /* 0x004fe4000f8e00ff */
[----:B------:R-:W-:Y:S02]  /*1650*/  UIMAD.WIDE.U32 UR4, UR20, UR11, URZ ;  /* 0x0000000b140472a5 */ /* 0x000fe4000f8e00ff */
[----:B---3--:R-:W-:Y:S02]  /*1660*/  UISETP.NE.AND UP2, UPT, UR12, 0x1, UPT ;  /* 0x000000010c00788c */ /* 0x008fe4000bf45270 */
[----:B------:R-:W-:Y:S01]  /*1670*/  UISETP.NE.AND UP1, UPT, UR10, 0x1, UPT ;  /* 0x000000010a00788c */ /* 0x000fe2000bf25270 */
[----:B------:R-:W-:-:S02]  /*1680*/  UMOV UR6, UR7 ;  /* 0x0000000700067c82 */ /* 0x000fc40008000000 */
[----:B------:R-:W-:Y:S01]  /*1690*/  UMOV UR4, UR5 ;  /* 0x0000000500047c82 */ /* 0x000fe20008000000 */
[----:B------:R-:W-:Y:S02]  /*16a0*/  USHF.R.U32.HI UR9, URZ, UR9, UR6 ;  /* 0x00000009ff097299 */ /* 0x000fe40008011606 */
[----:B----4-:R-:W-:Y:S02]  /*16b0*/  USHF.R.U32.HI UR4, URZ, UR13, UR4 ;  /* 0x0000000dff047299 */ /* 0x010fe40008011604 */
[----:B------:R-:W-:Y:S02]  /*16c0*/  USEL UR5, UR16, UR9, !UP2 ;  /* 0x0000000910057287 */ /* 0x000fe4000d000000 */
[----:B------:R-:W-:-:S04]  /*16d0*/  USEL UR4, UR20, UR4, !UP1 ;  /* 0x0000000414047287 */ /* 0x000fc8000c800000 */
[----:B------:R-:W-:Y:S02]  /*16e0*/  UIADD3 UR6, UPT, UPT, UR5, -UR4, URZ ;  /* 0x8000000405067290 */ /* 0x000fe4000fffe0ff */
[----:B------:R-:W-:Y:S02]  /*16f0*/  UIADD3 UR4, UPT, UPT, -UR5, UR4, URZ ;  /* 0x0000000405047290 */ /* 0x000fe4000fffe1ff */
[----:B------:R-:W-:Y:S02]  /*1700*/  UIMAD UR20, UR6, UR10, UR20 ;  /* 0x0000000a061472a4 */ /* 0x000fe4000f8e0214 */
[----:B------:R-:W-:-:S12]  /*1710*/  UIMAD UR16, UR4, UR12, UR16 ;  /* 0x0000000c041072a4 */ /* 0x000fd8000f8e0210 */
.L_x_19:
[----:B------:R-:W-:Y:S05]  /*1720*/  BRA.U !UP5, `(.L_x_20) ;  /* 0x000000010d0c7547 */ /* 0x000fea000b800000 */
[----:B------:R-:W-:Y:S01]  /*1730*/  UCGABAR_WAIT ;  /* 0x0000000000007dc7 */ /* 0x000fe20008000000 */
[----:B------:R-:W-:Y:S01]  /*1740*/  CCTL.IVALL ;  /* 0x00000000ff00798f */ /* 0x000fe20002000000 */
[----:B------:R-:W-:Y:S05]  /*1750*/  BRA `(.L_x_21) ;  /* 0x0000000000047947 */ /* 0x000fea0003800000 */
.L_x_20:
[----:B------:R-:W-:Y:S06]  /*1760*/  BAR.SYNC.DEFER_BLOCKING 0x0 ;  /* 0x0000000000007b1d */ /* 0x000fec0000010000 */
.L_x_21:
[----:B------:R-:W-:Y:S05]  /*1770*/  BRA.U UP0, `(.L_x_22) ;  /* 0x0000001100b07547 */ /* 0x000fea000b800000 */
[----:B------:R-:W2:Y:S01]  /*1780*/  LDCU UR6, c[0x0][0x38c] ;  /* 0x00007180ff0677ac */ /* 0x000ea20008000800 */
[----:B------:R-:W-:Y:S01]  /*1790*/  PLOP3.LUT P1, PT, PT, PT, UP3, 0x80, 0x8 ;  /* 0x000000000008781c */ /* 0x000fe20003f2f038 */
[----:B------:R-:W-:Y:S01]  /*17a0*/  IMAD.MOV.U32 R12, RZ, RZ, 0x1 ;  /* 0x00000001ff0c7424 */ /* 0x000fe200078e00ff */
[----:B------:R-:W-:Y:S01]  /*17b0*/  ISETP.EQ.OR P2, PT, R0, RZ, P3 ;  /* 0x000000ff0000720c */ /* 0x000fe20001f42670 */
[----:B------:R-:W-:Y:S01]  /*17c0*/  UISETP.NE.AND UP1, UPT, UR17, URZ, UPT ;  /* 0x000000ff1100728c */ /* 0x000fe2000bf25270 */
[----:B------:R-:W-:Y:S02]  /*17d0*/  PLOP3.LUT P1, PT, P1, PT, PT, 0x8, 0x80 ;  /* 0x000000000080781c */ /* 0x000fe40000f2e170 */
[----:B------:R-:W-:Y:S01]  /*17e0*/  CS2R R10, SRZ ;  /* 0x00000000000a7805 */ /* 0x000fe2000001ff00 */
[----:B------:R-:W-:Y:S01]  /*17f0*/  IMAD.MOV.U32 R9, RZ, RZ, RZ ;  /* 0x000000ffff097224 */ /* 0x000fe200078e00ff */
[----:B------:R-:W3:Y:S01]  /*1800*/  LDCU UR40, c[0x0][0x370] ;  /* 0x00006e00ff2877ac */ /* 0x000ee20008000800 */
[----:B------:R-:W-:Y:S01]  /*1810*/  IMAD.MOV.U32 R8, RZ, RZ, 0x1 ;  /* 0x00000001ff087424 */ /* 0x000fe200078e00ff */
[----:B------:R-:W-:Y:S01]  /*1820*/  USEL UR26, UR46, 0x2, UP1 ;  /* 0x000000022e1a7887 */ /* 0x000fe20008800000 */
[----:B------:R-:W4:Y:S01]  /*1830*/  LDCU.64 UR30, c[0x0][0x348] ;  /* 0x00006900ff1e77ac */ /* 0x000f220008000a00 */
[----:B--2---:R-:W-:-:S02]  /*1840*/  UIADD3 UR5, UPT, UPT, UR6, 0x1f, URZ ;  /* 0x0000001f06057890 */ /* 0x004fc4000fffe0ff */
[----:B------:R-:W-:Y:S02]  /*1850*/  UIADD3 UR48, UPT, UPT, UR6, 0x3e, URZ ;  /* 0x0000003e06307890 */ /* 0x000fe4000fffe0ff */
[----:B------:R-:W-:Y:S01]  /*1860*/  USHF.R.S32.HI UR4, URZ, 0x1f, UR5 ;  /* 0x0000001fff047899 */ /* 0x000fe20008011405 */
[----:B------:R-:W2:Y:S03]  /*1870*/  LDCU UR39, c[0x0][0x374] ;  /* 0x00006e80ff2777ac */ /* 0x000ea60008000800 */
[----:B------:R-:W-:Y:S02]  /*1880*/  ULEA.HI UR4, UR4, UR5, URZ, 0x5 ;  /* 0x0000000504047291 */ /* 0x000fe4000f8f28ff */
[----:B------:R-:W-:Y:S02]  /*1890*/  USHF.L.U32 UR5, UR32, 0x5, URZ ;  /* 0x0000000520057899 */ /* 0x000fe400080006ff */
[----:B------:R-:W-:-:S02]  /*18a0*/  USHF.R.S32.HI UR43, URZ, 0x5, UR4 ;  /* 0x00000005ff2b7899 */ /* 0x000fc40008011404 */
[----:B------:R-:W-:Y:S02]  /*18b0*/  UIADD3 UR4, UPT, UPT, UR6, -0x1, URZ ;  /* 0xffffffff06047890 */ /* 0x000fe4000fffe0ff */
[----:B------:R-:W-:Y:S02]  /*18c0*/  UISETP.LT.U32.AND UP0, UPT, UR43, 0x3, UPT ;  /* 0x000000032b00788c */ /* 0x000fe4000bf01070 */
[----:B------:R-:W-:Y:S02]  /*18d0*/  UISETP.GE.U32.AND UP2, UPT, UR4, -0x3f, UPT ;  /* 0xffffffc10400788c */ /* 0x000fe4000bf46070 */
[----:B------:R-:W-:Y:S02]  /*18e0*/  USEL UR41, UR43, 0x3, UP0 ;  /* 0x000000032b297887 */ /* 0x000fe40008000000 */
[----:B------:R-:W-:Y:S02]  /*18f0*/  ULOP3.LUT UR44, UR5, 0x20, URZ, 0xe2, !UPT ;  /* 0x00000020052c7892 */ /* 0x000fe4000f8ee2ff */
[----:B------:R-:W-:-:S02]  /*1900*/  UIADD3 UR25, UPT, UPT, UR41, -0x1, URZ ;  /* 0xffffffff29197890 */ /* 0x000fc4000fffe0ff */
[----:B------:R-:W-:Y:S01]  /*1910*/  UIADD3 UR46, UPT, UPT, UR43, -UR41, URZ ;  /* 0x800000292b2e7290 */ /* 0x000fe2000fffe0ff */
[----:B------:R-:W-:Y:S02]  /*1920*/  UMOV UR5, URZ ;  /* 0x000000ff00057c82 */ /* 0x000fe40008000000 */
[----:B------:R-:W-:-:S04]  /*1930*/  @UP2 UIADD3 UR25, UPT, UPT, UR41, URZ, URZ ;  /* 0x000000ff29192290 */ /* 0x000fc8000fffe0ff */
[----:B--234-:R-:W-:-:S12]  /*1940*/  UIADD3 UR25, UPT, UPT, UR25, 0x1, URZ ;  /* 0x0000000119197890 */ /* 0x01cfd8000fffe0ff */
.L_x_42:
[----:B------:R-:W-:Y:S01]  /*1950*/  UISETP.NE.AND UP0, UPT, UR45, URZ, UPT ;  /* 0x000000ff2d00728c */ /* 0x000fe2000bf05270 */
[----:B------:R-:W2:Y:S08]  /*1960*/  S2UR UR45, SR_CgaCtaId ;  /* 0x00000000002d79c3 */ /* 0x000eb00000008800 */
[----:B------:R-:W-:Y:S05]  /*1970*/  BRA.U UP0, `(.L_x_23) ;  /* 0x0000000100347547 */ /* 0x000fea000b800000 */
[----:B------:R-:W3:Y:S01]  /*1980*/  S2R R0, SR_CgaCtaId ;  /* 0x0000000000007919 */ /* 0x000ee20000008800 */
[----:B------:R-:W-:-:S04]  /*1990*/  MOV R2, 0x400 ;  /* 0x0000040000027802 */ /* 0x000fc80000000f00 */
[----:B---3--:R-:W-:Y:S02]  /*19a0*/  LEA R0, R0, R2, 0x18 ;  /* 0x0000000200007211 */ /* 0x008fe400078ec0ff */
[----:B------:R-:W-:-:S03]  /*19b0*/  SHF.L.U32 R2, R8, 0x1f, RZ ;  /* 0x0000001f08027819 */ /* 0x000fc600000006ff */
[----:B------:R-:W-:-:S04]  /*19c0*/  IMAD R0, R9, 0x8, R0 ;  /* 0x0000000809007824 */ /* 0x000fc800078e0200 */
[----:B------:R-:W3:Y:S02]  /*19d0*/  SYNCS.PHASECHK.TRANS64.TRYWAIT P0, [R0+URZ+0xf0], R2 ;  /* 0x0000f002000075a7 */ /* 0x000ee400080011ff */
[----:B---3--:R-:W-:Y:S05]  /*19e0*/  @!P0 BRA `(.L_x_24) ;  /* 0x0000007c003c8947 */ /* 0x008fea0003800000 */
.L_x_131:
[----:B------:R-:W-:Y:S01]  /*19f0*/  VIADD R9, R9, 0x1 ;  /* 0x0000000109097836 */ /* 0x000fe20000000000 */
[----:B------:R3:W-:Y:S04]  /*1a00*/  SYNCS.ARRIVE.TRANS64.A1T0 RZ, [R0+URZ+0xe0], RZ ;  /* 0x0000e0ff00ff79a7 */ /* 0x0007e800081000ff */
[----:B------:R-:W-:-:S04]  /*1a10*/  ISETP.NE.AND P0, PT, R9, 0x2, PT ;  /* 0x000000020900780c */ /* 0x000fc80003f05270 */
[----:B------:R-:W-:Y:S02]  /*1a20*/  SEL R9, R9, RZ, P0 ;  /* 0x000000ff09097207 */ /* 0x000fe40000000000 */
[----:B---3--:R-:W-:-:S04]  /*1a30*/  SEL R0, RZ, 0x1, P0 ;  /* 0x00000001ff007807 */ /* 0x008fc80000000000 */
[----:B------:R-:W-:-:S07]  /*1a40*/  LOP3.LUT R8, R8, R0, RZ, 0x3c, !PT ;  /* 0x0000000008087212 */ /* 0x000fce00078e3cff */
.L_x_23:
[----:B------:R-:W-:Y:S01]  /*1a50*/  UMOV UR6, 0x400 ;  /* 0x0000040000067882 */ /* 0x000fe20000000000 */
[----:B------:R-:W-:Y:S01]  /*1a60*/  SHF.L.U32 R0, R12, 0x1f, RZ ;  /* 0x0000001f0c007819 */ /* 0x000fe200000006ff */
[----:B--2---:R-:W-:Y:S02]  /*1a70*/  ULEA UR6, UR45, UR6, 0x18 ;  /* 0x000000062d067291 */ /* 0x004fe4000f8ec0ff */
[----:B------:R-:W-:Y:S02]  /*1a80*/  UISETP.GE.U32.AND UP0, UPT, UR48, 0x3f, UPT ;  /* 0x0000003f3000788c */ /* 0x000fe4000bf06070 */
[----:B------:R-:W-:Y:S02]  /*1a90*/  ULEA UR4, UR5, UR6, 0x3 ;  /* 0x0000000605047291 */ /* 0x000fe4000f8e18ff */
[----:B------:R-:W-:Y:S02]  /*1aa0*/  ULEA UR11, UR20, UR47, 0x1 ;  /* 0x0000002f140b7291 */ /* 0x000fe4000f8e08ff */
[----:B------:R-:W-:-:S02]  /*1ab0*/  ULEA UR35, UR16, UR44, 0x6 ;  /* 0x0000002c10237291 */ /* 0x000fc4000f8e30ff */
[----:B------:R-:W-:Y:S01]  /*1ac0*/  USHF.L.U32 UR11, UR11, 0x7, URZ ;  /* 0x000000070b0b7899 */ /* 0x000fe200080006ff */
[----:B------:R-:W-:Y:S02]  /*1ad0*/  UMOV UR13, URZ ;  /* 0x000000ff000d7c82 */ /* 0x000fe40008000000 */
[----:B------:R2:W3:Y:S01]  /*1ae0*/  SYNCS.PHASECHK.TRANS64.TRYWAIT P0, [UR4+0x18], R0 ;  /* 0x00001800ff0075a7 */ /* 0x0004e20008001104 */
[----:B------:R-:W-:Y:S08]  /*1af0*/  BRA.U !UP0, `(.L_x_25) ;  /* 0x0000000108c07547 */ /* 0x000ff0000b800000 */
[----:B------:R-:W-:Y:S01]  /*1b00*/  UMOV UR7, URZ ;  /* 0x000000ff00077c82 */ /* 0x000fe20008000000 */
[----:B------:R-:W-:-:S05]  /*1b10*/  UMOV UR4, UR5 ;  /* 0x0000000500047c82 */ /* 0x000fca0008000000 */
.L_x_31:
[----:B------:R-:W-:Y:S01]  /*1b20*/  ULEA UR33, UR4, UR6, 0x3 ;  /* 0x0000000604217291 */ /* 0x000fe2000f8e18ff */
[----:B------:R-:W-:Y:S01]  /*1b30*/  @!P3 MOV R2, 0x2800 ;  /* 0x000028000002b802 */ /* 0x000fe20000000f00 */
[----:B-1-3--:R-:W-:Y:S10]  /*1b40*/  @P0 BRA `(.L_x_26) ;  /* 0x00000000000c0947 */ /* 0x00aff40003800000 */
[----:B------:R-:W-:-:S04]  /*1b50*/  SHF.L.U32 R3, R12, 0x1f, RZ ;  /* 0x0000001f0c037819 */ /* 0x000fc800000006ff */
[----:B------:R-:W3:Y:S02]  /*1b60*/  SYNCS.PHASECHK.TRANS64.TRYWAIT P0, [UR33+0x18], R3 ;  /* 0x00001803ff0075a7 */ /* 0x000ee40008001121 */
[----:B---3--:R-:W-:Y:S05]  /*1b70*/  @!P0 BRA `(.L_x_27) ;  /* 0x0000007800ec8947 */ /* 0x008fea0003800000 */
.L_x_26:
[----:B------:R3:W-:Y:S01]  /*1b80*/  @!P3 SYNCS.ARRIVE.TRANS64 RZ, [UR33], R2 ;  /* 0x00000002ffffb9a7 */ /* 0x0007e20008000021 */
[----:B------:R-:W-:-:S04]  /*1b90*/  ULOP3.LUT UR5, UR26, 0x2, URZ, 0xfc, !UPT ;  /* 0x000000021a057892 */ /* 0x000fc8000f8efcff */
[----:B------:R-:W-:-:S09]  /*1ba0*/  UISETP.NE.AND UP0, UPT, UR5, 0x2, UPT ;  /* 0x000000020500788c */ /* 0x000fd2000bf05270 */
[----:B------:R-:W-:Y:S05]  /*1bb0*/  BRA.U UP0, `(.L_x_28) ;  /* 0x0000000100047547 */ /* 0x000fea000b800000 */
[----:B-1----:R-:W-:Y:S05]  /*1bc0*/  BPT.TRAP 0x1 ;  /* 0x000000040000795c */ /* 0x002fea0000300000 */
.L_x_28:
[----:B------:R-:W-:Y:S04]  /*1bd0*/  BSSY.RECONVERGENT B0, `(.L_x_29) ;  /* 0x0000003000007945 */ /* 0x000fe80003800200 */
[----:B------:R-:W-:Y:S05]  /*1be0*/  @P2 BRA `(.L_x_30) ;  /* 0x0000000000042947 */ /* 0x000fea0003800000 */
[----:B-1----:R-:W-:Y:S05]  /*1bf0*/  BPT.TRAP 0x1 ;  /* 0x000000040000795c */ /* 0x002fea0000300000 */
.L_x_30:
[----:B-1----:R-:W-:Y:S05]  /*1c00*/  BSYNC.RECONVERGENT B0 ;  /* 0x0000000000007941 */ /* 0x002fea0003800200 */
.L_x_29:
[----:B------:R-:W-:Y:S02]  /*1c10*/  UIADD3 UR5, UPT, UPT, UR4, 0x1, URZ ;  /* 0x0000000104057890 */ /* 0x000fe4000fffe0ff */
[----:B------:R-:W-:Y:S02]  /*1c20*/  USHF.L.U32 UR34, UR7, 0x5, URZ ;  /* 0x0000000507227899 */ /* 0x000fe400080006ff */
[----:B------:R-:W-:Y:S02]  /*1c30*/  UISETP.NE.AND UP0, UPT, UR5, 0x3, UPT ;  /* 0x000000030500788c */ /* 0x000fe4000bf05270 */
[----:B------:R-:W-:Y:S02]  /*1c40*/  UIADD3 UR7, UPT, UPT, UR7, 0x1, URZ ;  /* 0x0000000107077890 */ /* 0x000fe4000fffe0ff */
[----:B------:R-:W-:Y:S02]  /*1c50*/  USEL UR9, URZ, 0x1, UP0 ;  /* 0x00000001ff097887 */ /* 0x000fe40008000000 */
[----:B------:R-:W-:-:S02]  /*1c60*/  USEL UR5, UR5, URZ, UP0 ;  /* 0x000000ff05057287 */ /* 0x000fc40008000000 */
[----:B------:R-:W-:Y:S02]  /*1c70*/  UIADD3 UR14, UP0, UPT, UR30, 0x180, URZ ;  /* 0x000001801e0e7890 */ /* 0x000fe4000ff1e0ff */
[----:B------:R-:W-:Y:S01]  /*1c80*/  ULEA UR8, UR5, UR6, 0x3 ;  /* 0x0000000605087291 */ /* 0x000fe2000f8e18ff */
[----:B------:R-:W-:Y:S01]  /*1c90*/  LOP3.LUT R12, R12, UR9, RZ, 0x3c, !PT ;  /* 0x000000090c0c7c12 */ /* 0x000fe2000f8e3cff */
[----:B------:R-:W-:Y:S02]  /*1ca0*/  ULEA UR32, UR4, UR28, 0xb ;  /* 0x0000001c04207291 */ /* 0x000fe4000f8e58ff */
[----:B------:R-:W-:Y:S01]  /*1cb0*/  UIADD3 UR16, UP1, UPT, UR30, 0x80, URZ ;  /* 0x000000801e107890 */ /* 0x000fe2000ff3e0ff */
[----:B--2---:R-:W-:Y:S01]  /*1cc0*/  SHF.L.U32 R0, R12, 0x1f, RZ ;  /* 0x0000001f0c007819 */ /* 0x004fe200000006ff */
[----:B------:R-:W-:Y:S02]  /*1cd0*/  UIADD3.X UR15, UPT, UPT, URZ, UR31, URZ, UP0, !UPT ;  /* 0x0000001fff0f7290 */ /* 0x000fe400087fe4ff */
[----:B------:R-:W-:Y:S01]  /*1ce0*/  UISETP.NE.AND UP0, UPT, UR7, UR25, UPT ;  /* 0x000000190700728c */ /* 0x000fe2000bf05270 */
[----:B------:R4:W1:Y:S01]  /*1cf0*/  SYNCS.PHASECHK.TRANS64.TRYWAIT P0, [UR8+0x18], R0 ;  /* 0x00001800ff0075a7 */ /* 0x0008620008001108 */
[----:B------:R-:W-:-:S02]  /*1d00*/  ULEA UR8, UR4, UR27, 0xd ;  /* 0x0000001b04087291 */ /* 0x000fc4000f8e68ff */
[----:B------:R-:W-:Y:S02]  /*1d10*/  UIADD3.X UR17, UPT, UPT, URZ, UR31, URZ, UP1, !UPT ;  /* 0x0000001fff117290 */ /* 0x000fe40008ffe4ff */
[----:B------:R-:W-:Y:S02]  /*1d20*/  UIADD3 UR32, UPT, UPT, UR6, 0x6400, UR32 ;  /* 0x0000640006207890 */ /* 0x000fe4000fffe020 */
[----:B------:R-:W-:Y:S02]  /*1d30*/  UPRMT UR13, URZ, 0x5410, UR24 ;  /* 0x00005410ff0d7896 */ /* 0x000fe40008000018 */
[----:B------:R-:W-:Y:S02]  /*1d40*/  UIADD3 UR8, UPT, UPT, UR6, 0x7c00, UR8 ;  /* 0x00007c0006087890 */ /* 0x000fe4000fffe008 */
[----:B------:R-:W-:Y:S01]  /*1d50*/  UPRMT UR4, URZ, 0x5410, UR21 ;  /* 0x00005410ff047896 */ /* 0x000fe20008000015 */
[----:B------:R-:W-:Y:S01]  /*1d60*/  UMOV UR18, 0x0 ;  /* 0x0000000000127882 */ /* 0x000fe20000000000 */
[----:B------:R-:W-:Y:S01]  /*1d70*/  UMOV UR19, 0x10000000 ;  /* 0x1000000000137882 */ /* 0x000fe20000000000 */
[----:B------:R-:W-:Y:S01]  /*1d80*/  UMOV UR12, UR36 ;  /* 0x00000024000c7c82 */ /* 0x000fe20008000000 */
[----:B------:R-:W-:Y:S01]  /*1d90*/  UMOV UR9, UR33 ;  /* 0x0000002100097c82 */ /* 0x000fe20008000000 */
[----:B------:R-:W-:Y:S01]  /*1da0*/  UMOV UR10, UR34 ;  /* 0x00000022000a7c82 */ /* 0x000fe20008000000 */
[----:B------:R2:W-:Y:S03]  /*1db0*/  UTMALDG.3D.MULTICAST [UR32], [UR16], UR13, desc[UR18] ;  /* 0x00001220100073b4 */ /* 0x0005e6000801180d */
[----:B------:R3:W-:Y:S01]  /*1dc0*/  UTMALDG.3D.MULTICAST [UR8], [UR14], UR4, desc[UR18] ;  /* 0x000012080e0073b4 */ /* 0x0007e20008011804 */
[----:B--2---:R-:W-:Y:S01]  /*1dd0*/  UMOV UR13, UR25 ;  /* 0x00000019000d7c82 */ /* 0x004fe20008000000 */
[----:B---3--:R-:W-:Y:S01]  /*1de0*/  UMOV UR4, UR5 ;  /* 0x0000000500047c82 */ /* 0x008fe20008000000 */
[----:B----4-:R-:W-:Y:S05]  /*1df0*/  BRA.U UP0, `(.L_x_31) ;  /* 0xfffffffd00487547 */ /* 0x010fea000b83ffff */
.L_x_25:
[----:B------:R-:W-:Y:S01]  /*1e00*/  ULEA UR4, UR5, UR6, 0x3 ;  /* 0x0000000605047291 */ /* 0x000fe2000f8e18ff */
[----:B--2---:R-:W-:Y:S01]  /*1e10*/  SHF.L.U32 R0, R12, 0x1f, RZ ;  /* 0x0000001f0c007819 */ /* 0x004fe200000006ff */
[----:B------:R-:W-:Y:S01]  /*1e20*/  @!P1 SYNCS.ARRIVE.TRANS64.A1T0 RZ, [UR6+0x78], RZ ;  /* 0x000078ffffff99a7 */ /* 0x000fe20008100006 */
[----:B------:R-:W-:-:S06]  /*1e30*/  UISETP.GT.AND UP0, UPT, UR43, UR41, UPT ;  /* 0x000000292b00728c */ /* 0x000fcc000bf04270 */
[----:B-1-3--:R1:W2:Y:S03]  /*1e40*/  SYNCS.PHASECHK.TRANS64.TRYWAIT P0, [UR4+0x18], R0 ;  /* 0x00001800ff0075a7 */ /* 0x00a2a60008001104 */
[----:B------:R-:W-:Y:S05]  /*1e50*/  BRA.U !UP0, `(.L_x_32) ;  /* 0x0000000108c47547 */ /* 0x000fea000b800000 */
[----:B------:R-:W-:Y:S01]  /*1e60*/  UIADD3 UR29, UPT, UPT, UR46, UR13, URZ ;  /* 0x0000000d2e1d7290 */ /* 0x000fe2000fffe0ff */
[----:B------:R-:W-:-:S11]  /*1e70*/  UMOV UR4, UR5 ;  /* 0x0000000500047c82 */ /* 0x000fd60008000000 */
.L_x_38:
[----:B------:R-:W-:Y:S01]  /*1e80*/  ULEA UR17, UR4, UR6, 0x3 ;  /* 0x0000000604117291 */ /* 0x000fe2000f8e18ff */
[----:B--2---:R-:W-:Y:S01]  /*1e90*/  @!P3 MOV R2, 0x2800 ;  /* 0x000028000002b802 */ /* 0x004fe20000000f00 */
[----:B--2-4-:R-:W-:Y:S10]  /*1ea0*/  @P0 BRA `(.L_x_33) ;  /* 0x00000000000c0947 */ /* 0x014ff40003800000 */
[----:B------:R-:W-:-:S04]  /*1eb0*/  SHF.L.U32 R3, R12, 0x1f, RZ ;  /* 0x0000001f0c037819 */ /* 0x000fc800000006ff */
[----:B------:R-:W2:Y:S02]  /*1ec0*/  SYNCS.PHASECHK.TRANS64.TRYWAIT P0, [UR17+0x18], R3 ;  /* 0x00001803ff0075a7 */ /* 0x000ea40008001111 */
[----:B--2---:R-:W-:Y:S05]  /*1ed0*/  @!P0 BRA `(.L_x_34) ;  /* 0x00000078002c8947 */ /* 0x004fea0003800000 */
.L_x_33:
[----:B------:R2:W-:Y:S01]  /*1ee0*/  @!P3 SYNCS.ARRIVE.TRANS64 RZ, [UR17], R2 ;  /* 0x00000002ffffb9a7 */ /* 0x0005e20008000011 */
[----:B------:R-:W-:-:S04]  /*1ef0*/  ULOP3.LUT UR5, UR26, 0x2, URZ, 0xfc, !UPT ;  /* 0x000000021a057892 */ /* 0x000fc8000f8efcff */
[----:B------:R-:W-:-:S09]  /*1f00*/  UISETP.NE.AND UP0, UPT, UR5, 0x2, UPT ;  /* 0x000000020500788c */ /* 0x000fd2000bf05270 */
[----:B------:R-:W-:Y:S05]  /*1f10*/  BRA.U UP0, `(.L_x_35) ;  /* 0x0000000100047547 */ /* 0x000fea000b800000 */
[----:B------:R-:W-:Y:S05]  /*1f20*/  BPT.TRAP 0x1 ;  /* 0x000000040000795c */ /* 0x000fea0000300000 */
.L_x_35:
[----:B------:R-:W-:Y:S04]  /*1f30*/  BSSY.RECONVERGENT B0, `(.L_x_36) ;  /* 0x0000003000007945 */ /* 0x000fe80003800200 */
[----:B------:R-:W-:Y:S05]  /*1f40*/  @P2 BRA `(.L_x_37) ;  /* 0x0000000000042947 */ /* 0x000fea0003800000 */
[----:B------:R-:W-:Y:S05]  /*1f50*/  BPT.TRAP 0x1 ;  /* 0x000000040000795c */ /* 0x000fea0000300000 */
.L_x_37:
[----:B------:R-:W-:Y:S05]  /*1f60*/  BSYNC.RECONVERGENT B0 ;  /* 0x0000000000007941 */ /* 0x000fea0003800200 */
.L_x_36:
        /* <DEDUP_REMOVED lines=11> */
[----:B-1----:R-:W-:Y:S01]  /*2020*/  SHF.L.U32 R0, R12, 0x1f, RZ ;  /* 0x0000001f0c007819 */ /* 0x002fe200000006ff */
[----:B------:R-:W-:Y:S02]  /*2030*/  UIADD3.X UR15, UPT, UPT, URZ, UR31, URZ, UP0, !UPT ;  /* 0x0000001fff0f7290 */ /* 0x000fe400087fe4ff */
[----:B------:R-:W-:Y:S01]  /*2040*/  ULEA UR8, UR4, UR27, 0xd ;  /* 0x0000001b04087291 */ /* 0x000fe2000f8e68ff */
[----:B------:R3:W4:Y:S01]  /*2050*/  SYNCS.PHASECHK.TRANS64.TRYWAIT P0, [UR7+0x18], R0 ;  /* 0x00001800ff0075a7 */ /* 0x0007220008001107 */
[----:B------:R-:W-:-:S02]  /*2060*/  UISETP.NE.AND UP0, UPT, UR13, UR29, UPT ;  /* 0x0000001d0d00728c */ /* 0x000fc4000bf05270 */
[----:B------:R-:W-:Y:S02]  /*2070*/  UIADD3 UR16, UPT, UPT, UR6, 0x6400, UR16 ;  /* 0x0000640006107890 */ /* 0x000fe4000fffe010 */
[----:B------:R-:W-:Y:S02]  /*2080*/  UIADD3.X UR23, UPT, UPT, URZ, UR31, URZ, UP1, !UPT ;  /* 0x0000001fff177290 */ /* 0x000fe40008ffe4ff */
        /* <DEDUP_REMOVED lines=8> */
[----:B------:R-:W-:Y:S01]  /*2110*/  UMOV UR9, UR17 ;  /* 0x0000001100097c82 */ /* 0x000fe20008000000 */
[----:B------:R-:W-:Y:S01]  /*2120*/  UMOV UR10, UR18 ;  /* 0x00000012000a7c82 */ /* 0x000fe20008000000 */
[----:B------:R-:W-:Y:S01]  /*2130*/  UTMALDG.3D.MULTICAST [UR16], [UR22], UR7, desc[UR32] ;  /* 0x00002010160073b4 */ /* 0x000fe20008011807 */
[----:B------:R1:W-:Y:S02]  /*2140*/  UTMALDG.3D.MULTICAST [UR8], [UR14], UR4, desc[UR32] ;  /* 0x000020080e0073b4 */ /* 0x0003e40008011804 */
[----:B-1----:R-:W-:Y:S01]  /*2150*/  UMOV UR4, UR5 ;  /* 0x0000000500047c82 */ /* 0x002fe20008000000 */
[----:B---3--:R-:W-:Y:S05]  /*2160*/  BRA.U UP0, `(.L_x_38) ;  /* 0xfffffffd00447547 */ /* 0x008fea000b83ffff */
.L_x_32:
[C---:B------:R-:W-:Y:S01]  /*2170*/  LEA R3, R11.reuse, UR6, 0x3 ;  /* 0x000000060b037c11 */ /* 0x040fe2000f8e18ff */
[----:B------:R-:W-:Y:S01]  /*2180*/  NOP ;  /* 0x0000000000007918 */ /* 0x000fe20000000000 */
[----:B-1----:R-:W-:Y:S02]  /*2190*/  SHF.L.U32 R0, R10, 0x1f, RZ ;  /* 0x0000001f0a007819 */ /* 0x002fe400000006ff */
[----:B------:R-:W-:Y:S02]  /*21a0*/  LEA R4, R11, UR6, 0x4 ;  /* 0x000000060b047c11 */ /* 0x000fe4000f8e20ff */
[----:B--2-4-:R-:W1:Y:S02]  /*21b0*/  SYNCS.PHASECHK.TRANS64.TRYWAIT P0, [R3+URZ+0x80], R0 ;  /* 0x00008000030075a7 */ /* 0x014e6400080011ff */
[----:B-1----:R-:W-:Y:S05]  /*21c0*/  @!P0 BRA `(.L_x_39) ;  /* 0x0000007400888947 */ /* 0x002fea0003800000 */
.L_x_134:
[----:B------:R-:W2:Y:S01]  /*21d0*/  LDS.128 R4, [R4+0x110] ;  /* 0x0001100004047984 */ /* 0x000ea20000000c00 */
[----:B------:R-:W-:Y:S01]  /*21e0*/  UISETP.GE.AND UP0, UPT, UR42, 0x1, UPT ;  /* 0x000000012a00788c */ /* 0x000fe2000bf06270 */
[----:B------:R-:W-:Y:S01]  /*21f0*/  @!PT LDS RZ, [RZ] ;  /* 0x00000000fffff984 */ /* 0x000fe20000000800 */
[----:B------:R-:W-:Y:S01]  /*2200*/  @!PT LDS RZ, [RZ] ;  /* 0x00000000fffff984 */ /* 0x000fe20000000800 */
[----:B------:R-:W-:Y:S01]  /*2210*/  @!PT LDS RZ, [RZ] ;  /* 0x00000000fffff984 */ /* 0x000fe20000000800 */
[----:B------:R-:W-:Y:S01]  /*2220*/  @!PT LDS RZ, [RZ] ;  /* 0x00000000fffff984 */ /* 0x000fe20000000800 */
[----:B------:R3:W-:Y:S06]  /*2230*/  MEMBAR.ALL.CTA ;  /* 0x0000000000007992 */ /* 0x0007ec0000008000 */
[----:B---3--:R-:W3:Y:S01]  /*2240*/  FENCE.VIEW.ASYNC.S ;  /* 0x00000000000073c6 */ /* 0x008ee20000000000 */
[----:B--2---:R-:W-:-:S13]  /*2250*/  LOP3.LUT P0, RZ, R6, 0x1, RZ, 0xc0, !PT ;  /* 0x0000000106ff7812 */ /* 0x004fda000780c0ff */
[----:B---3--:R-:W-:Y:S01]  /*2260*/  VOTEU.ANY UP1, P0 ;  /* 0x0000000000ff7886 */ /* 0x008fe20000020100 */
[----:B------:R-:W-:-:S13]  /*2270*/  PLOP3.LUT P0, PT, PT, PT, UP1, 0x80, 0x8 ;  /* 0x000000000008781c */ /* 0x000fda0003f0f018 */
[----:B-1----:R-:W-:Y:S02]  /*2280*/  @P0 LOP3.LUT R0, R5, 0xffff, RZ, 0xc0, !PT ;  /* 0x0000ffff05000812 */ /* 0x002fe400078ec0ff */
[----:B------:R-:W-:Y:S02]  /*2290*/  @P0 MOV R2, R4 ;  /* 0x0000000400020202 */ /* 0x000fe40000000f00 */
[----:B------:R-:W-:Y:S01]  /*22a0*/  @P0 R2UR UR7, R0 ;  /* 0x00000000000702ca */ /* 0x000fe200000e0000 */
[----:B------:R-:W-:Y:S01]  /*22b0*/  VIADD R0, R3, 0x90 ;  /* 0x0000009003007836 */ /* 0x000fe20000000000 */
[----:B------:R-:W-:Y:S02]  /*22c0*/  @P0 SHF.R.U32.HI R4, RZ, 0x10, R5 ;  /* 0x00000010ff040819 */ /* 0x000fe40000011605 */
[----:B------:R-:W-:Y:S02]  /*22d0*/  @P0 R2UR UR8, R2 ;  /* 0x00000000020802ca */ /* 0x000fe400000e0000 */
[----:B------:R-:W-:-:S02]  /*22e0*/  PRMT R0, RZ, 0x654, R0 ;  /* 0x00000654ff007816 */ /* 0x000fc40000000000 */
[----:B------:R-:W-:Y:S02]  /*22f0*/  @P0 R2UR UR4, R4 ;  /* 0x00000000040402ca */ /* 0x000fe400000e0000 */
[----:B------:R1:W-:Y:S03]  /*2300*/  SYNCS.ARRIVE.TRANS64.RED.A1T0 RZ, [R0+URZ], RZ ;  /* 0x000000ff00ff79a7 */ /* 0x0003e600081004ff */
[----:B------:R-:W-:-:S04]  /*2310*/  @UP1 UMOV UR37, UR7 ;  /* 0x0000000700251c82 */ /* 0x000fc80008000000 */
[----:B------:R-:W-:-:S04]  /*2320*/  @UP1 UMOV UR38, UR8 ;  /* 0x0000000800261c82 */ /* 0x000fc80008000000 */
[----:B------:R-:W-:Y:S01]  /*2330*/  @UP1 UMOV UR36, UR4 ;  /* 0x0000000400241c82 */ /* 0x000fe20008000000 */
[----:B------:R-:W-:Y:S05]  /*2340*/  BRA.U !UP0, `(.L_x_40) ;  /* 0x0000000108d47547 */ /* 0x000fea000b800000 */
[----:B------:R-:W2:Y:S01]  /*2350*/  LDCU.128 UR12, c[0x0][0xb10] ;  /* 0x00016200ff0c77ac */ /* 0x000ea20008000c00 */
[----:B------:R-:W3:Y:S01]  /*2360*/  LDCU UR29, c[0x0][0xb20] ;  /* 0x00016400ff1d77ac */ /* 0x000ee20008000800 */
[----:B------:R-:W4:Y:S01]  /*2370*/  LDCU UR20, c[0x0][0xb0c] ;  /* 0x00016180ff1477ac */ /* 0x000f220008000800 */
[----:B------:R-:W1:Y:S01]  /*2380*/  LDCU.64 UR10, c[0x0][0xb28] ;  /* 0x00016500ff0a77ac */ /* 0x000e620008000a00 */
[----:B------:R-:W-:Y:S02]  /*2390*/  UISETP.NE.AND UP3, UPT, UR42, 0x1, UPT ;  /* 0x000000012a00788c */ /* 0x000fe4000bf65270 */
[----:B--2---:R-:W-:Y:S02]  /*23a0*/  UIMAD.WIDE.U32 UR16, UR39, UR15, URZ ;  /* 0x0000000f271072a5 */ /* 0x004fe4000f8e00ff */
[----:B------:R-:W-:Y:S02]  /*23b0*/  UIMAD.WIDE.U32 UR8, UR40, UR12, URZ ;  /* 0x0000000c280872a5 */ /* 0x000fe4000f8e00ff */
[----:B------:R-:W-:-:S02]  /*23c0*/  UISETP.NE.AND UP0, UPT, UR14, 0x1, UPT ;  /* 0x000000010e00788c */ /* 0x000fc4000bf05270 */
[----:B------:R-:W-:Y:S01]  /*23d0*/  UIMAD.WIDE.U32 UR22, UR37, UR15, URZ ;  /* 0x0000000f251672a5 */ /* 0x000fe2000f8e00ff */
[----:B------:R-:W-:Y:S02]  /*23e0*/  UMOV UR16, UR17 ;  /* 0x0000001100107c82 */ /* 0x000fe40008000000 */
[----:B------:R-:W-:Y:S01]  /*23f0*/  UMOV UR8, UR9 ;  /* 0x0000000900087c82 */ /* 0x000fe20008000000 */
[----:B---3--:R-:W-:Y:S02]  /*2400*/  USHF.R.U32.HI UR16, URZ, UR29, UR16 ;  /* 0x0000001dff107299 */ /* 0x008fe40008011610 */
[----:B----4-:R-:W-:Y:S02]  /*2410*/  UISETP.NE.AND UP2, UPT, UR20, 0x1, UPT ;  /* 0x000000011400788c */ /* 0x010fe4000bf45270 */
[----:B------:R-:W-:Y:S02]  /*2420*/  USHF.R.U32.HI UR8, URZ, UR13, UR8 ;  /* 0x0000000dff087299 */ /* 0x000fe40008011608 */
[----:B------:R-:W-:-:S02]  /*2430*/  USEL UR7, UR39, UR16, !UP0 ;  /* 0x0000001027077287 */ /* 0x000fc4000c000000 */
[----:B------:R-:W-:Y:S02]  /*2440*/  USEL UR8, UR40, UR8, !UP2 ;  /* 0x0000000828087287 */ /* 0x000fe4000d000000 */
[----:B-1----:R-:W-:Y:S01]  /*2450*/  UIMAD.WIDE.U32 UR16, UR7, UR10, URZ ;  /* 0x0000000a071072a5 */ /* 0x002fe2000f8e00ff */
[----:B------:R-:W-:Y:S01]  /*2460*/  UMOV UR4, UR23 ;  /* 0x0000001700047c82 */ /* 0x000fe20008000000 */
[----:B------:R-:W-:Y:S02]  /*2470*/  UIMAD.WIDE.U32 UR18, UR38, UR12, URZ ;  /* 0x0000000c261272a5 */ /* 0x000fe4000f8e00ff */
[----:B------:R-:W-:-:S03]  /*2480*/  UIMAD.WIDE.U32 UR22, UR8, UR10, URZ ;  /* 0x0000000a081672a5 */ /* 0x000fc6000f8e00ff */
[----:B------:R-:W-:Y:S01]  /*2490*/  UMOV UR16, UR17 ;  /* 0x0000001100107c82 */ /* 0x000fe20008000000 */
[----:B------:R-:W-:Y:S02]  /*24a0*/  USHF.R.U32.HI UR4, URZ, UR29, UR4 ;  /* 0x0000001dff047299 */ /* 0x000fe40008011604 */
[----:B------:R-:W-:Y:S01]  /*24b0*/  @UP3 USHF.R.U32.HI UR7, URZ, UR11, UR16 ;  /* 0x0000000bff073299 */ /* 0x000fe20008011610 */
[----:B------:R-:W-:Y:S01]  /*24c0*/  UMOV UR18, UR19 ;  /* 0x0000001300127c82 */ /* 0x000fe20008000000 */
[----:B------:R-:W-:Y:S01]  /*24d0*/  UMOV UR22, UR23 ;  /* 0x0000001700167c82 */ /* 0x000fe20008000000 */
[----:B------:R-:W-:Y:S02]  /*24e0*/  USHF.R.U32.HI UR13, URZ, UR13, UR18 ;  /* 0x0000000dff0d7299 */ /* 0x000fe40008011612 */
[----:B------:R-:W-:Y:S02]  /*24f0*/  USEL UR4, UR37, UR4, !UP0 ;  /* 0x0000000425047287 */ /* 0x000fe4000c000000 */
[----:B------:R-:W-:-:S02]  /*2500*/  @UP3 USHF.R.U32.HI UR8, URZ, UR11, UR22 ;  /* 0x0000000bff083299 */ /* 0x000fc40008011616 */
[----:B------:R-:W-:Y:S02]  /*2510*/  UIMAD UR9, UR42, UR7, URZ ;  /* 0x000000072a0972a4 */ /* 0x000fe4000f8e02ff */
[----:B------:R-:W-:Y:S02]  /*2520*/  USEL UR7, UR38, UR13, !UP2 ;  /* 0x0000000d26077287 */ /* 0x000fe4000d000000 */
[----:B------:R-:W-:Y:S02]  /*2530*/  UIMAD UR12, UR42, UR8, URZ ;  /* 0x000000082a0c72a4 */ /* 0x000fe4000f8e02ff */
[----:B------:R-:W-:Y:S02]  /*2540*/  UISETP.GE.AND UP0, UPT, UR4, UR9, UPT ;  /* 0x000000090400728c */ /* 0x000fe4000bf06270 */
[----:B------:R-:W-:Y:S02]  /*2550*/  UIMAD.WIDE.U32 UR16, UR4, UR10, URZ ;  /* 0x0000000a041072a5 */ /* 0x000fe4000f8e00ff */
[----:B------:R-:W-:-:S02]  /*2560*/  UISETP.GE.OR UP0, UPT, UR7, UR12, UP0 ;  /* 0x0000000c0700728c */ /* 0x000fc40008706670 */
        /* <DEDUP_REMOVED lines=19> */
.L_x_40:
[----:B------:R-:W2:Y:S02]  /*26a0*/  LDCU UR4, c[0x0][0xb30] ;  /* 0x00016600ff0477ac */ /* 0x000ea40008000800 */
[----:B--2---:R-:W-:-:S09]  /*26b0*/  UISETP.NE.AND UP0, UPT, UR4, 0x1, UPT ;  /* 0x000000010400788c */ /* 0x004fd2000bf05270 */
[----:B------:R-:W-:Y:S05]  /*26c0*/  BRA.U UP0, `(.L_x_41) ;  /* 0x0000000100447547 */ /* 0x000fea000b800000 */
        /* <DEDUP_REMOVED lines=17> */
.L_x_41:
[----:B------:R-:W-:Y:S01]  /*27e0*/  VIADD R11, R11, 0x1 ;  /* 0x000000010b0b7836 */ /* 0x000fe20000000000 */
[----:B------:R-:W-:Y:S02]  /*27f0*/  R2UR UR7, R77 ;  /* 0x000000004d0772ca */ /* 0x000fe400000e0000 */
[----:B------:R-:W-:Y:S02]  /*2800*/  R2UR UR4, R76 ;  /* 0x000000004c0472ca */ /* 0x000fe400000e0000 */
[C---:B------:R-:W-:Y:S02]  /*2810*/  ISETP.NE.AND P0, PT, R11.reuse, 0x2, PT ;  /* 0x000000020b00780c */ /* 0x040fe40003f05270 */
[----:B------:R-:W-:Y:S02]  /*2820*/  PLOP3.LUT P1, PT, PT, PT, PT, 0x80, 0x8 ;  /* 0x000000000008781c */ /* 0x000fe40003f2f070 */
[----:B-1----:R-:W-:Y:S02]  /*2830*/  SEL R0, RZ, 0x1, P0 ;  /* 0x00000001ff007807 */ /* 0x002fe40000000000 */
[----:B------:R-:W-:-:S02]  /*2840*/  SEL R11, R11, RZ, P0 ;  /* 0x000000ff0b0b7207 */ /* 0x000fc40000000000 */
[----:B------:R-:W-:Y:S01]  /*2850*/  LOP3.LUT R10, R10, R0, RZ, 0x3c, !PT ;  /* 0x000000000a0a7212 */ /* 0x000fe200078e3cff */
[----:B------:R-:W-:Y:S02]  /*2860*/  UIADD3 UR16, UPT, UPT, UR38, UR7, URZ ;  /* 0x0000000726107290 */ /* 0x000fe4000fffe0ff */
[----:B------:R-:W-:Y:S01]  /*2870*/  UIADD3 UR20, UPT, UPT, UR37, UR4, URZ ;  /* 0x0000000425147290 */ /* 0x000fe2000fffe0ff */
[----:B------:R-:W-:Y:S11]  /*2880*/  BRA.U UP1, `(.L_x_42) ;  /* 0xfffffff101307547 */ /* 0x000ff6000b83ffff */
[----:B------:R-:W-:Y:S01]  /*2890*/  UIADD3 UR6, UPT, UPT, UR6, 0x18, URZ ;  /* 0x0000001806067890 */ /* 0x000fe2000fffe0ff */
[----:B------:R-:W-:-:S03]  /*28a0*/  SHF.L.U32 R2, R12, 0x1f, RZ ;  /* 0x0000001f0c027819 */ /* 0x000fc600000006ff */
[----:B------:R-:W-:-:S09]  /*28b0*/  ULEA UR4, UR5, UR6, 0x3 ;  /* 0x0000000605047291 */ /* 0x000fd2000f8e18ff */
[----:B------:R-:W1:Y:S02]  /*28c0*/  SYNCS.PHASECHK.TRANS64.TRYWAIT P0, [UR4], R2 ;  /* 0x00000002ff0075a7 */ /* 0x000e640008001104 */
[----:B-1----:R-:W-:Y:S05]  /*28d0*/  @!P0 BRA `(.L_x_43) ;  /* 0x0000006c00d88947 */ /* 0x002fea0003800000 */
.L_x_136:
[----:B------:R-:W-:-:S04]  /*28e0*/  UIADD3 UR4, UPT, UPT, UR5, 0x1, URZ ;  /* 0x0000000105047890 */ /* 0x000fc8000fffe0ff */
[----:B------:R-:W-:-:S04]  /*28f0*/  UISETP.NE.AND UP0, UPT, UR4, 0x3, UPT ;  /* 0x000000030400788c */ /* 0x000fc8000bf05270 */
[----:B------:R-:W-:Y:S02]  /*2900*/  USEL UR7, URZ, 0x1, UP0 ;  /* 0x00000001ff077887 */ /* 0x000fe40008000000 */
[----:B------:R-:W-:-:S04]  /*2910*/  USEL UR4, UR4, URZ, UP0 ;  /* 0x000000ff04047287 */ /* 0x000fc80008000000 */
[----:B------:R-:W-:Y:S01]  /*2920*/  ULEA UR5, UR4, UR6, 0x3 ;  /* 0x0000000604057291 */ /* 0x000fe2000f8e18ff */
[----:B------:R-:W-:-:S04]  /*2930*/  LOP3.LUT R12, R12, UR7, RZ, 0x3c, !PT ;  /* 0x000000070c0c7c12 */ /* 0x000fc8000f8e3cff */
[----:B-1----:R-:W-:-:S04]  /*2940*/  SHF.L.U32 R2, R12, 0x1f, RZ ;  /* 0x0000001f0c027819 */ /* 0x002fc800000006ff */
[----:B------:R-:W1:Y:S02]  /*2950*/  SYNCS.PHASECHK.TRANS64.TRYWAIT P0, [UR5], R2 ;  /* 0x00000002ff0075a7 */ /* 0x000e640008001105 */
[----:B-1----:R-:W-:Y:S05]  /*2960*/  @!P0 BRA `(.L_x_44) ;  /* 0x0000006c00cc8947 */ /* 0x002fea0003800000 */
.L_x_138:
[----:B------:R-:W-:-:S04]  /*2970*/  UIADD3 UR4, UPT, UPT, UR4, 0x1, URZ ;  /* 0x0000000104047890 */ /* 0x000fc8000fffe0ff */
[----:B------:R-:W-:-:S04]  /*2980*/  UISETP.NE.AND UP0, UPT, UR4, 0x3, UPT ;  /* 0x000000030400788c */ /* 0x000fc8000bf05270 */
[----:B------:R-:W-:Y:S02]  /*2990*/  USEL UR5, URZ, 0x1, UP0 ;  /* 0x00000001ff057887 */ /* 0x000fe40008000000 */
[----:B------:R-:W-:-:S04]  /*29a0*/  USEL UR4, UR4, URZ, UP0 ;  /* 0x000000ff04047287 */ /* 0x000fc80008000000 */
[----:B------:R-:W-:Y:S01]  /*29b0*/  ULEA UR4, UR4, UR6, 0x3 ;  /* 0x0000000604047291 */ /* 0x000fe2000f8e18ff */
[----:B-1----:R-:W-:-:S04]  /*29c0*/  LOP3.LUT R2, R12, UR5, RZ, 0x3c, !PT ;  /* 0x000000050c027c12 */ /* 0x002fc8000f8e3cff */
[----:B------:R-:W-:Y:S01]  /*29d0*/  SHF.L.U32 R2, R2, 0x1f, RZ ;  /* 0x0000001f02027819 */ /* 0x000fe200000006ff */
[----:B------:R-:W-:-:S07]  /*29e0*/  IMAD.U32 R0, RZ, RZ, UR4 ;  /* 0x00000004ff007e24 */ /* 0x000fce000f8e00ff */
.L_x_45:
[----:B-1----:R1:W2:Y:S02]  /*29f0*/  SYNCS.PHASECHK.TRANS64.TRYWAIT P0, [R0+URZ], R2 ;  /* 0x00000002000075a7 */ /* 0x0022a400080011ff */
[----:B--2---:R-:W-:Y:S05]  /*2a00*/  @!P0 NANOSLEEP.SYNCS 0x989680 ;  /* 0x009896800000895d */ /* 0x004fea0003900000 */
[----:B------:R-:W2:Y:S02]  /*2a10*/  @!P0 SYNCS.PHASECHK.TRANS64 P0, [R0+URZ], R2 ;  /* 0x00000002000085a7 */ /* 0x000ea400080010ff */
[----:B--2---:R-:W-:Y:S05]  /*2a20*/  @P0 EXIT ;  /* 0x000000000000094d */ /* 0x004fea0003800000 */
[----:B------:R-:W-:Y:S05]  /*2a30*/  BRA `(.L_x_45) ;  /* 0xfffffffc00ec7947 */ /* 0x000fea000383ffff */
.L_x_22:
[----:B------:R-:W-:-:S04]  /*2a40*/  UISETP.NE.AND UP0, UPT, UR45, URZ, UPT ;  /* 0x000000ff2d00728c */ /* 0x000fc8000bf05270 */
[----:B------:R-:W-:-:S09]  /*2a50*/  UISETP.NE.OR UP0, UPT, UR17, 0x1, UP0 ;  /* 0x000000011100788c */ /* 0x000fd20008705670 */
[----:B------:R-:W-:Y:S05]  /*2a60*/  BRA.U UP0, `(.L_x_46) ;  /* 0x0000000500487547 */ /* 0x000fea000b800000 */
[----:B------:R-:W-:Y:S01]  /*2a70*/  ISETP.GE.U32.AND P2, PT, R0, 0x4, PT ;  /* 0x000000040000780c */ /* 0x000fe20003f46070 */
[----:B------:R-:W-:Y:S01]  /*2a80*/  IMAD.MOV.U32 R12, RZ, RZ, 0x1 ;  /* 0x00000001ff0c7424 */ /* 0x000fe200078e00ff */
[----:B------:R-:W-:Y:S02]  /*2a90*/  CS2R R10, SRZ ;  /* 0x00000000000a7805 */ /* 0x000fe4000001ff00 */
[----:B------:R-:W-:Y:S01]  /*2aa0*/  CS2R R8, SRZ ;  /* 0x0000000000087805 */ /* 0x000fe2000001ff00 */
[----:B------:R-:W-:Y:S01]  /*2ab0*/  UMOV UR6, 0x400 ;  /* 0x0000040000067882 */ /* 0x000fe20000000000 */
[----:B------:R-:W-:Y:S01]  /*2ac0*/  UMOV UR5, URZ ;  /* 0x000000ff00057c82 */ /* 0x000fe20008000000 */
[----:B------:R-:W-:-:S12]  /*2ad0*/  ULEA UR6, UR45, UR6, 0x18 ;  /* 0x000000062d067291 */ /* 0x000fd8000f8ec0ff */
.L_x_50:
[----:B------:R-:W-:Y:S02]  /*2ae0*/  LEA R2, R8, UR6, 0x3 ;  /* 0x0000000608027c11 */ /* 0x000fe4000f8e18ff */
[----:B------:R-:W-:-:S03]  /*2af0*/  SHF.L.U32 R4, R9, 0x1f, RZ ;  /* 0x0000001f09047819 */ /* 0x000fc600000006ff */
[----:B------:R-:W-:Y:S01]  /*2b00*/  VIADD R5, R2, 0xf0 ;  /* 0x000000f002057836 */ /* 0x000fe20000000000 */
[----:B------:R-:W2:Y:S02]  /*2b10*/  SYNCS.PHASECHK.TRANS64.TRYWAIT P0, [R2+URZ+0xe0], R4 ;  /* 0x0000e004020075a7 */ /* 0x000ea400080011ff */
[----:B--2---:R-:W-:Y:S05]  /*2b20*/  @!P0 BRA `(.L_x_47) ;  /* 0x0000006c00748947 */ /* 0x004fea0003800000 */
.L_x_139:
[----:B------:R-:W-:Y:S01]  /*2b30*/  ULEA UR4, UR5, UR6, 0x3 ;  /* 0x0000000605047291 */ /* 0x000fe2000f8e18ff */
[----:B--2---:R-:W-:Y:S01]  /*2b40*/  PRMT R2, RZ, 0x654, R5 ;  /* 0x00000654ff027816 */ /* 0x004fe20000000005 */
[----:B------:R-:W-:Y:S01]  /*2b50*/  @!P2 IMAD.MOV.U32 R4, RZ, RZ, 0x10 ;  /* 0x00000010ff04a424 */ /* 0x000fe200078e00ff */
[----:B------:R-:W-:Y:S01]  /*2b60*/  SHF.L.U32 R5, R12, 0x1f, RZ ;  /* 0x0000001f0c057819 */ /* 0x000fe200000006ff */
[----:B------:R-:W-:Y:S01]  /*2b70*/  UIADD3 UR7, UPT, UPT, UR4, 0x80, URZ ;  /* 0x0000008004077890 */ /* 0x000fe2000fffe0ff */
[----:B------:R2:W-:Y:S05]  /*2b80*/  SYNCS.ARRIVE.TRANS64.RED.A1T0 RZ, [R2+URZ], RZ ;  /* 0x000000ff02ff79a7 */ /* 0x0005ea00081004ff */
[----:B------:R-:W-:Y:S01]  /*2b90*/  IMAD.U32 R6, RZ, RZ, UR7 ;  /* 0x00000007ff067e24 */ /* 0x000fe2000f8e00ff */
[----:B------:R-:W3:Y:S04]  /*2ba0*/  SYNCS.PHASECHK.TRANS64.TRYWAIT P0, [UR4+0x90], R5 ;  /* 0x00009005ff0075a7 */ /* 0x000ee80008001104 */
[----:B------:R-:W-:Y:S01]  /*2bb0*/  PRMT R6, R0, 0x654, R6 ;  /* 0x0000065400067816 */ /* 0x000fe20000000006 */
[----:B--23--:R-:W-:Y:S06]  /*2bc0*/  @!P0 BRA `(.L_x_48) ;  /* 0x0000006c00608947 */ /* 0x00cfec0003800000 */
.L_x_141:
[----:B------:R-:W-:Y:S01]  /*2bd0*/  ULEA UR8, UR5, UR6, 0x4 ;  /* 0x0000000605087291 */ /* 0x000fe2000f8e20ff */
[----:B------:R-:W-:Y:S01]  /*2be0*/  SEL R3, R6, R3, !P2 ;  /* 0x0000000306037207 */ /* 0x000fe20005000000 */
[----:B------:R-:W-:Y:S01]  /*2bf0*/  UIADD3 UR9, UPT, UPT, UR4, 0x80, URZ ;  /* 0x0000008004097890 */ /* 0x000fe2000fffe0ff */
[----:B--2---:R-:W-:Y:S01]  /*2c00*/  LEA R2, R11, UR6, 0x3 ;  /* 0x000000060b027c11 */ /* 0x004fe2000f8e18ff */
[----:B------:R-:W-:Y:S01]  /*2c10*/  UIADD3 UR8, UPT, UPT, UR8, 0x110, URZ ;  /* 0x0000011008087890 */ /* 0x000fe2000fffe0ff */
[----:B------:R2:W-:Y:S01]  /*2c20*/  @!P2 SYNCS.ARRIVE.TRANS64.RED RZ, [R3+URZ], R4 ;  /* 0x0000000403ffa9a7 */ /* 0x0005e200080004ff */
[----:B------:R-:W-:Y:S01]  /*2c30*/  UIADD3 UR4, UPT, UPT, UR5, 0x1, URZ ;  /* 0x0000000105047890 */ /* 0x000fe2000fffe0ff */
[----:B------:R-:W-:-:S03]  /*2c40*/  VIADD R8, R8, 0x1 ;  /* 0x0000000108087836 */ /* 0x000fc60000000000 */
[----:B------:R-:W-:Y:S02]  /*2c50*/  UISETP.NE.AND UP0, UPT, UR4, 0x2, UPT ;  /* 0x000000020400788c */ /* 0x000fe4000bf05270 */
[----:B------:R-:W-:Y:S01]  /*2c60*/  ISETP.NE.AND P0, PT, R8, 0x2, PT ;  /* 0x000000020800780c */ /* 0x000fe20003f05270 */
[----:B------:R-:W-:Y:S06]  /*2c70*/  UGETNEXTWORKID.BROADCAST [UR8], [UR9] ;  /* 0x00000000080073ca */ /* 0x000fec0008000100 */
[----:B------:R-:W-:Y:S02]  /*2c80*/  USEL UR7, URZ, 0x1, UP0 ;  /* 0x00000001ff077887 */ /* 0x000fe40008000000 */
[----:B------:R-:W-:-:S04]  /*2c90*/  USEL UR5, UR4, URZ, UP0 ;  /* 0x000000ff04057287 */ /* 0x000fc80008000000 */
[----:B------:R-:W-:Y:S02]  /*2ca0*/  LOP3.LUT R12, R12, UR7, RZ, 0x3c, !PT ;  /* 0x000000070c0c7c12 */ /* 0x000fe4000f8e3cff */
[----:B--2---:R-:W-:-:S04]  /*2cb0*/  SHF.L.U32 R4, R10, 0x1f, RZ ;  /* 0x0000001f0a047819 */ /* 0x004fc800000006ff */
[----:B------:R-:W2:Y:S02]  /*2cc0*/  SYNCS.PHASECHK.TRANS64.TRYWAIT P1, [R2+URZ+0x80], R4 ;  /* 0x00008004020075a7 */ /* 0x000ea400080211ff */
[----:B--2---:R-:W-:Y:S05]  /*2cd0*/  @!P1 BRA `(.L_x_49) ;  /* 0x0000006c00349947 */ /* 0x004fea0003800000 */
.L_x_142:
[C---:B--2---:R-:W-:Y:S01]  /*2ce0*/  LEA R4, R11.reuse, UR6, 0x4 ;  /* 0x000000060b047c11 */ /* 0x044fe2000f8e20ff */
[----:B------:R-:W-:Y:S01]  /*2cf0*/  VIADD R2, R2, 0x90 ;  /* 0x0000009002027836 */ /* 0x000fe20000000000 */
[----:B------:R-:W-:Y:S01]  /*2d00*/  SEL R8, R8, RZ, P0 ;  /* 0x000000ff08087207 */ /* 0x000fe20000000000 */
[----:B------:R-:W-:-:S03]  /*2d10*/  VIADD R11, R11, 0x1 ;  /* 0x000000010b0b7836 */ /* 0x000fc60000000000 */
[----:B------:R-:W2:Y:S01]  /*2d20*/  LDS.128 R4, [R4+0x110] ;  /* 0x0001100004047984 */ /* 0x000ea20000000c00 */
[----:B------:R-:W-:Y:S02]  /*2d30*/  PRMT R2, RZ, 0x654, R2 ;  /* 0x00000654ff027816 */ /* 0x000fe40000000002 */
[C---:B------:R-:W-:Y:S01]  /*2d40*/  ISETP.NE.AND P1, PT, R11.reuse, 0x2, PT ;  /* 0x000000020b00780c */ /* 0x040fe20003f25270 */
[----:B------:R-:W-:Y:S01]  /*2d50*/  @!PT LDS RZ, [RZ] ;  /* 0x00000000fffff984 */ /* 0x000fe20000000800 */
[----:B------:R-:W-:Y:S01]  /*2d60*/  @!PT LDS RZ, [RZ] ;  /* 0x00000000fffff984 */ /* 0x000fe20000000800 */
[----:B------:R-:W-:Y:S01]  /*2d70*/  @!PT LDS RZ, [RZ] ;  /* 0x00000000fffff984 */ /* 0x000fe20000000800 */
[----:B------:R-:W-:Y:S01]  /*2d80*/  @!PT LDS RZ, [RZ] ;  /* 0x00000000fffff984 */ /* 0x000fe20000000800 */
[----:B------:R3:W-:Y:S06]  /*2d90*/  MEMBAR.ALL.CTA ;  /* 0x0000000000007992 */ /* 0x0007ec0000008000 */
[----:B---3--:R-:W3:Y:S01]  /*2da0*/  FENCE.VIEW.ASYNC.S ;  /* 0x00000000000073c6 */ /* 0x008ee20000000000 */
[----:B------:R-:W-:Y:S01]  /*2db0*/  SEL R11, R11, RZ, P1 ;  /* 0x000000ff0b0b7207 */ /* 0x000fe20000800000 */
[----:B---3--:R3:W-:Y:S01]  /*2dc0*/  SYNCS.ARRIVE.TRANS64.RED.A1T0 RZ, [R2+URZ], RZ ;  /* 0x000000ff02ff79a7 */ /* 0x0087e200081004ff */
[----:B--2---:R-:W-:-:S02]  /*2dd0*/  LOP3.LUT P3, RZ, R6, 0x1, RZ, 0xc0, !PT ;  /* 0x0000000106ff7812 */ /* 0x004fc4000786c0ff */
[----:B------:R-:W-:-:S04]  /*2de0*/  SEL R4, RZ, 0x1, P1 ;  /* 0x00000001ff047807 */ /* 0x000fc80000800000 */
[----:B------:R-:W-:Y:S02]  /*2df0*/  LOP3.LUT R10, R10, R4, RZ, 0x3c, !PT ;  /* 0x000000040a0a7212 */ /* 0x000fe400078e3cff */
[----:B---3--:R-:W-:-:S04]  /*2e00*/  SEL R2, RZ, 0x1, P0 ;  /* 0x00000001ff027807 */ /* 0x008fc80000000000 */
[----:B------:R-:W-:Y:S01]  /*2e10*/  LOP3.LUT R9, R9, R2, RZ, 0x3c, !PT ;  /* 0x0000000209097212 */ /* 0x000fe200078e3cff */
[----:B------:R-:W-:Y:S06]  /*2e20*/  @P3 BRA `(.L_x_50) ;  /* 0xfffffffc002c3947 */ /* 0x000fec000383ffff */
[----:B------:R-:W-:Y:S01]  /*2e30*/  ULEA UR4, UR5, UR6, 0x3 ;  /* 0x0000000605047291 */ /* 0x000fe2000f8e18ff */
[----:B------:R-:W-:-:S08]  /*2e40*/  SHF.L.U32 R2, R12, 0x1f, RZ ;  /* 0x0000001f0c027819 */ /* 0x000fd000000006ff */
[----:B------:R-:W2:Y:S02]  /*2e50*/  SYNCS.PHASECHK.TRANS64 P0, [UR4+0x90], R2 ;  /* 0x00009002ff0075a7 */ /* 0x000ea40008001004 */
[----:B--2---:R-:W-:Y:S05]  /*2e60*/  @P0 BRA `(.L_x_51) ;  /* 0x0000000000080947 */ /* 0x004fea0003800000 */
[----:B------:R-:W2:Y:S02]  /*2e70*/  SYNCS.PHASECHK.TRANS64.TRYWAIT P0, [UR4+0x90], R2 ;  /* 0x00009002ff0075a7 */ /* 0x000ea40008001104 */
[----:B--2---:R-:W-:Y:S05]  /*2e80*/  @!P0 BRA `(.L_x_52) ;  /* 0x0000006800dc8947 */ /* 0x004fea0003800000 */
.L_x_51:
[----:B------:R-:W-:-:S04]  /*2e90*/  UIADD3 UR7, UPT, UPT, UR5, 0x1, URZ ;  /* 0x0000000105077890 */ /* 0x000fc8000fffe0ff */
[----:B------:R-:W-:-:S04]  /*2ea0*/  UISETP.NE.AND UP0, UPT, UR7, 0x2, UPT ;  /* 0x000000020700788c */ /* 0x000fc8000bf05270 */
[----:B------:R-:W-:Y:S02]  /*2eb0*/  USEL UR8, URZ, 0x1, UP0 ;  /* 0x00000001ff087887 */ /* 0x000fe40008000000 */
[----:B------:R-:W-:-:S04]  /*2ec0*/  USEL UR7, UR7, URZ, UP0 ;  /* 0x000000ff07077287 */ /* 0x000fc80008000000 */
[----:B------:R-:W-:Y:S01]  /*2ed0*/  ULEA UR7, UR7, UR6, 0x3 ;  /* 0x0000000607077291 */ /* 0x000fe2000f8e18ff */
[----:B--2---:R-:W-:-:S04]  /*2ee0*/  LOP3.LUT R2, R12, UR8, RZ, 0x3c, !PT ;  /* 0x000000080c027c12 */ /* 0x004fc8000f8e3cff */
[----:B------:R-:W-:-:S04]  /*2ef0*/  SHF.L.U32 R0, R2, 0x1f, RZ ;  /* 0x0000001f02007819 */ /* 0x000fc800000006ff */
[----:B------:R-:W2:Y:S02]  /*2f00*/  SYNCS.PHASECHK.TRANS64 P0, [UR7+0x90], R0 ;  /* 0x00009000ff0075a7 */ /* 0x000ea40008001007 */
[----:B-12---:R-:W-:Y:S05]  /*2f10*/  @P0 EXIT ;  /* 0x000000000000094d */ /* 0x006fea0003800000 */
[----:B------:R-:W-:Y:S02]  /*2f20*/  SHF.L.U32 R2, R2, 0x1f, RZ ;  /* 0x0000001f02027819 */ /* 0x000fe400000006ff */
[----:B------:R-:W-:-:S07]  /*2f30*/  MOV R0, UR7 ;  /* 0x0000000700007c02 */ /* 0x000fce0008000f00 */
.L_x_53:
[----:B-1----:R1:W2:Y:S02]  /*2f40*/  SYNCS.PHASECHK.TRANS64.TRYWAIT P0, [R0+URZ+0x90], R2 ;  /* 0x00009002000075a7 */ /* 0x0022a400080011ff */
[----:B--2---:R-:W-:Y:S05]  /*2f50*/  @!P0 NANOSLEEP.SYNCS 0x989680 ;  /* 0x009896800000895d */ /* 0x004fea0003900000 */
[----:B------:R-:W2:Y:S02]  /*2f60*/  @!P0 SYNCS.PHASECHK.TRANS64 P0, [R0+URZ+0x90], R2 ;  /* 0x00009002000085a7 */ /* 0x000ea400080010ff */
[----:B--2---:R-:W-:Y:S05]  /*2f70*/  @P0 EXIT ;  /* 0x000000000000094d */ /* 0x004fea0003800000 */
[----:B------:R-:W-:Y:S05]  /*2f80*/  BRA `(.L_x_53) ;  /* 0xfffffffc00ec7947 */ /* 0x000fea000383ffff */
.L_x_46:
[----:B------:R-:W-:Y:S05]  /*2f90*/  BRA.U UP4, `(.L_x_54) ;  /* 0x0000000d04807547 */ /* 0x000fea000b800000 */
[----:B------:R-:W-:Y:S01]  /*2fa0*/  UMOV UR4, 0x40 ;  /* 0x0000004000047882 */ /* 0x000fe20000000000 */
[----:B------:R-:W-:Y:S01]  /*2fb0*/  NOP ;  /* 0x0000000000007918 */ /* 0x000fe20000000000 */
[----:B------:R-:W-:Y:S01]  /*2fc0*/  ULEA UR5, UR45, UR4, 0x18 ;  /* 0x000000042d057291 */ /* 0x000fe2000f8ec0ff */
[----:B------:R-:W-:Y:S02]  /*2fd0*/  UMOV UR6, 0x400 ;  /* 0x0000040000067882 */ /* 0x000fe40000000000 */
[----:B------:R-:W-:-:S06]  /*2fe0*/  ULEA UR6, UR45, UR6, 0x18 ;  /* 0x000000062d067291 */ /* 0x000fcc000f8ec0ff */
[----:B------:R-:W2:Y:S02]  /*2ff0*/  LDS.U8 R0, [UR5+0x1c] ;  /* 0x00001c05ff007984 */ /* 0x000ea40008000000 */
[----:B--2---:R-:W-:-:S13]  /*3000*/  ISETP.NE.AND P0, PT, R0, RZ, PT ;  /* 0x000000ff0000720c */ /* 0x004fda0003f05270 */
[----:B------:R-:W-:Y:S05]  /*3010*/  @P0 BRA `(.L_x_55) ;  /* 0x0000000000580947 */ /* 0x000fea0003800000 */
[----:B------:R-:W-:-:S13]  /*3020*/  ELECT P0, URZ, PT ;  /* 0x0000000000ff782f */ /* 0x000fda0003800000 */
[----:B------:R-:W-:Y:S05]  /*3030*/  @!P0 BRA `(.L_x_56) ;  /* 0x0000000000608947 */ /* 0x000fea0003800000 */
[----:B------:R-:W-:Y:S01]  /*3040*/  UMOV UR4, 0x10 ;  /* 0x0000001000047882 */ /* 0x000fe20000000000 */
[----:B------:R-:W-:Y:S01]  /*3050*/  HFMA2 R0, -RZ, RZ, 0, 5.9604644775390625e-08 ;  /* 0x00000001ff007431 */ /* 0x000fe200000001ff */
[----:B------:R-:W-:-:S03]  /*3060*/  MOV R3, 0xffff ;  /* 0x0000ffff00037802 */ /* 0x000fc60000000f00 */
[----:B------:R-:W-:Y:S04]  /*3070*/  DEPBAR.LE SB2, 0x36 ;  /* 0x0000ad800000791a */ /* 0x000fe80000000000 */
[----:B------:R-:W2:Y:S02]  /*3080*/  UTCATOMSWS.FIND_AND_SET.ALIGN UP0, UR4, UR4 ;  /* 0x00000004000475e3 */ /* 0x000ea40008000800 */
[----:B--2---:R-:W-:Y:S01]  /*3090*/  MOV R4, UR4 ;  /* 0x0000000400047c02 */ /* 0x004fe20008000f00 */
[----:B------:R-:W-:Y:S06]  /*30a0*/  BRA.U UP0, `(.L_x_57) ;  /* 0x0000000100187547 */ /* 0x000fec000b800000 */
.L_x_58:
[----:B------:R-:W-:Y:S05]  /*30b0*/  NANOSLEEP 0x64 ;  /* 0x000000640000795d */ /* 0x000fea0003800000 */
[----:B------:R-:W-:-:S05]  /*30c0*/  UMOV UR4, 0x10 ;  /* 0x0000001000047882 */ /* 0x000fca0000000000 */
[----:B------:R-:W-:Y:S04]  /*30d0*/  DEPBAR.LE SB2, 0x36 ;  /* 0x0000ad800000791a */ /* 0x000fe80000000000 */
[----:B------:R-:W2:Y:S02]  /*30e0*/  UTCATOMSWS.FIND_AND_SET.ALIGN UP0, UR4, UR4 ;  /* 0x00000004000475e3 */ /* 0x000ea40008000800 */
[----:B--2---:R-:W-:Y:S01]  /*30f0*/  MOV R4, UR4 ;  /* 0x0000000400047c02 */ /* 0x004fe20008000f00 */
[----:B------:R-:W-:Y:S05]  /*3100*/  BRA.U !UP0, `(.L_x_58) ;  /* 0xfffffffd08e87547 */ /* 0x000fea000b83ffff */
.L_x_57:
[-C--:B------:R-:W-:Y:S02]  /*3110*/  SHF.L.U32 R3, R3, R4.reuse, RZ ;  /* 0x0000000403037219 */ /* 0x080fe400000006ff */
[----:B------:R-:W-:Y:S01]  /*3120*/  SHF.L.U32 R0, R0, R4, RZ ;  /* 0x0000000400007219 */ /* 0x000fe200000006ff */
[----:B------:R-:W-:Y:S02]  /*3130*/  IMAD.SHL.U32 R4, R4, 0x20, RZ ;  /* 0x0000002004047824 */ /* 0x000fe400078e00ff */
[----:B------:R2:W-:Y:S04]  /*3140*/  ATOMS.OR RZ, [UR5+0x14], R3 ;  /* 0x00001403ffff798c */ /* 0x0005e8000b000005 */
[----:B------:R2:W-:Y:S04]  /*3150*/  ATOMS.OR RZ, [UR5+0x18], R0 ;  /* 0x00001800ffff798c */ /* 0x0005e8000b000005 */
[----:B------:R2:W-:Y:S01]  /*3160*/  STS [UR6+0x130], R4 ;  /* 0x00013004ff007988 */ /* 0x0005e20008000806 */
[----:B------:R-:W-:Y:S05]  /*3170*/  BRA `(.L_x_56) ;  /* 0x0000000000107947 */ /* 0x000fea0003800000 */
.L_x_55:
[----:B------:R-:W-:Y:S02]  /*3180*/  MOV R0, 0xffffffff ;  /* 0xffffffff00007802 */ /* 0x000fe40000000f00 */
[----:B------:R-:W-:-:S03]  /*3190*/  MOV R4, 0x31c0 ;  /* 0x000031c000047802 */ /* 0x000fc60000000f00 */
[----:B------:R2:W-:Y:S04]  /*31a0*/  STS [UR6+0x130], R0 ;  /* 0x00013000ff007988 */ /* 0x0005e80008000806 */
[----:B-12--5:R-:W-:Y:S05]  /*31b0*/  CALL.REL.NOINC `($__internal_1_$__cuda_sm10x_tcgen05_guardrail_trap_phase_invalid_during_alloc) ;  /* 0x0000007000247944 */ /* 0x026fea0003c00000 */
.L_x_56:
[----:B------:R-:W-:Y:S05]  /*31c0*/  WARPSYNC.ALL ;  /* 0x0000000000007948 */ /* 0x000fea0003800000 */
[----:B------:R-:W3:Y:S01]  /*31d0*/  S2UR UR4, SR_CgaCtaId ;  /* 0x00000000000479c3 */ /* 0x000ee20000008800 */
[----:B------:R-:W-:Y:S01]  /*31e0*/  UMOV UR13, 0x400 ;  /* 0x00000400000d7882 */ /* 0x000fe20000000000 */
[----:B------:R-:W-:-:S06]  /*31f0*/  NOP ;  /* 0x0000000000007918 */ /* 0x000fcc0000000000 */
[----:B------:R-:W-:Y:S06]  /*3200*/  BAR.ARV 0x6, 0xa0 ;  /* 0x0182800000007b1d */ /* 0x000fec0000002000 */
[----:B------:R-:W4:Y:S01]  /*3210*/  LDCU UR5, c[0x0][0x38c] ;  /* 0x00007180ff0577ac */ /* 0x000f220008000800 */
[----:B------:R-:W-:Y:S01]  /*3220*/  LOP3.LUT R2, R2, 0xffff, RZ, 0xc0, !PT ;  /* 0x0000ffff02027812 */ /* 0x000fe200078ec0ff */
[----:B------:R-:W-:Y:S01]  /*3230*/  IMAD.MOV.U32 R11, RZ, RZ, 0x1 ;  /* 0x00000001ff0b7424 */ /* 0x000fe200078e00ff */
[----:B------:R-:W-:Y:S01]  /*3240*/  CS2R R8, SRZ ;  /* 0x0000000000087805 */ /* 0x000fe2000001ff00 */
[----:B------:R-:W1:Y:S01]  /*3250*/  LDCU UR8, c[0x0][0x38c] ;  /* 0x00007180ff0877ac */ /* 0x000e620008000800 */
[----:B------:R-:W-:Y:S01]  /*3260*/  R2UR UR15, R2 ;  /* 0x00000000020f72ca */ /* 0x000fe200000e0000 */
[----:B------:R-:W-:Y:S01]  /*3270*/  IMAD.MOV.U32 R10, RZ, RZ, RZ ;  /* 0x000000ffff0a7224 */ /* 0x000fe200078e00ff */
[----:B------:R-:W-:Y:S01]  /*3280*/  UMOV UR18, URZ ;  /* 0x000000ff00127c82 */ /* 0x000fe20008000000 */
[----:B------:R-:W-:Y:S01]  /*3290*/  UMOV UR10, URZ ;  /* 0x000000ff000a7c82 */ /* 0x000fe20008000000 */
[----:B---3--:R-:W-:Y:S01]  /*32a0*/  ULEA UR13, UR4, UR13, 0x18 ;  /* 0x0000000d040d7291 */ /* 0x008fe2000f8ec0ff */
[----:B------:R-:W-:Y:S01]  /*32b0*/  UMOV UR20, 0x0 ;  /* 0x0000000000147882 */ /* 0x000fe20000000000 */
[----:B------:R-:W-:-:S02]  /*32c0*/  UMOV UR21, 0x44004a0 ;  /* 0x044004a000157882 */ /* 0x000fc40000000000 */
[----:B------:R-:W-:Y:S02]  /*32d0*/  UIADD3 UR6, UPT, UPT, UR13, 0x6400, URZ ;  /* 0x000064000d067890 */ /* 0x000fe4000fffe0ff */
[----:B------:R-:W-:Y:S02]  /*32e0*/  UIADD3 UR7, UPT, UPT, UR13, 0x7c00, URZ ;  /* 0x00007c000d077890 */ /* 0x000fe4000fffe0ff */
[----:B----4-:R-:W-:Y:S01]  /*32f0*/  UIADD3 UR5, UPT, UPT, UR5, 0x1f, URZ ;  /* 0x0000001f05057890 */ /* 0x010fe2000fffe0ff */
[----:B--2---:R-:W2:Y:S01]  /*3300*/  LDS R0, [UR13+0x130] ;  /* 0x0001300dff007984 */ /* 0x004ea20008000800 */
[----:B------:R-:W-:Y:S02]  /*3310*/  USHF.R.U32.HI UR6, URZ, 0x4, UR6 ;  /* 0x00000004ff067899 */ /* 0x000fe40008011606 */
[----:B------:R-:W-:Y:S02]  /*3320*/  USHF.R.S32.HI UR4, URZ, 0x1f, UR5 ;  /* 0x0000001fff047899 */ /* 0x000fe40008011405 */
[----:B------:R-:W-:-:S02]  /*3330*/  ULOP3.LUT UR6, UR6, 0x3fff, URZ, 0xc0, !UPT ;  /* 0x00003fff06067892 */ /* 0x000fc4000f8ec0ff */
[----:B------:R-:W-:Y:S02]  /*3340*/  ULEA.HI UR4, UR4, UR5, URZ, 0x5 ;  /* 0x0000000504047291 */ /* 0x000fe4000f8f28ff */
[----:B------:R-:W-:Y:S02]  /*3350*/  USHF.R.U32.HI UR5, URZ, 0x4, UR7 ;  /* 0x00000004ff057899 */ /* 0x000fe40008011607 */
[----:B------:R-:W-:Y:S02]  /*3360*/  USHF.R.S32.HI UR22, URZ, 0x5, UR4 ;  /* 0x00000005ff167899 */ /* 0x000fe40008011404 */
[----:B------:R-:W-:Y:S02]  /*3370*/  ULOP3.LUT UR5, UR5, 0x3fff, URZ, 0xc0, !UPT ;  /* 0x00003fff05057892 */ /* 0x000fe4000f8ec0ff */
[----:B------:R-:W-:Y:S02]  /*3380*/  UISETP.LT.AND UP0, UPT, UR22, 0x1, UPT ;  /* 0x000000011600788c */ /* 0x000fe4000bf01270 */
[----:B------:R-:W-:-:S02]  /*3390*/  ULOP3.LUT UR16, UR6, 0x10000, URZ, 0xfc, !UPT ;  /* 0x0001000006107892 */ /* 0x000fc4000f8efcff */
[----:B------:R-:W-:Y:S02]  /*33a0*/  USEL UR23, UR22, 0x1, !UP0 ;  /* 0x0000000116177887 */ /* 0x000fe4000c000000 */
[----:B------:R-:W-:Y:S02]  /*33b0*/  ULOP3.LUT UR17, UR5, 0x10000, URZ, 0xfc, !UPT ;  /* 0x0001000005117892 */ /* 0x000fe4000f8efcff */
[----:B------:R-:W-:Y:S02]  /*33c0*/  UIADD3 UR23, UPT, UPT, -UR23, URZ, URZ ;  /* 0x000000ff17177290 */ /* 0x000fe4000fffe1ff */
[----:B-1----:R-:W-:Y:S01]  /*33d0*/  UISETP.GE.AND UP4, UPT, UR8, 0x1, UPT ;  /* 0x000000010800788c */ /* 0x002fe2000bf86270 */
[----:B--2---:R-:W-:-:S15]  /*33e0*/  R2UR UR24, R0 ;  /* 0x00000000001872ca */ /* 0x004fde00000e0000 */
.L_x_65:
[----:B------:R-:W-:Y:S02]  /*33f0*/  LEA R0, R10, UR13, 0x3 ;  /* 0x0000000d0a007c11 */ /* 0x000fe4000f8e18ff */
[----:B------:R-:W-:Y:S02]  /*3400*/  SHF.L.U32 R2, R9, 0x1f, RZ ;  /* 0x0000001f09027819 */ /* 0x000fe400000006ff */
[----:B------:R-:W-:Y:S01]  /*3410*/  PLOP3.LUT P0, PT, PT, PT, UP4, 0x80, 0x8 ;  /* 0x000000000008781c */ /* 0x000fe20003f0f048 */
[----:B------:R-:W-:Y:S01]  /*3420*/  VIADD R3, R0, 0x90 ;  /* 0x0000009000037836 */ /* 0x000fe20000000000 */
[----:B-1----:R-:W1:Y:S02]  /*3430*/  SYNCS.PHASECHK.TRANS64.TRYWAIT P1, [R0+URZ+0x80], R2 ;  /* 0x00008002000075a7 */ /* 0x002e6400080211ff */
[----:B-1-3--:R-:W-:Y:S09]  /*3440*/  @!P1 BRA `(.L_x_59) ;  /* 0x0000006400849947 */ /* 0x00aff20003800000 */
.L_x_144:
[----:B------:R-:W-:Y:S01]  /*3450*/  LEA R4, R10, UR13, 0x4 ;  /* 0x0000000d0a047c11 */ /* 0x000fe2000f8e20ff */
[----:B------:R-:W-:Y:S01]  /*3460*/  @UP4 ULEA UR4, UR10, UR13, 0x3 ;  /* 0x0000000d0a044291 */ /* 0x000fe2000f8e18ff */
[----:B------:R-:W-:Y:S01]  /*3470*/  PLOP3.LUT P2, PT, PT, PT, PT, 0x80, 0x8 ;  /* 0x000000000008781c */ /* 0x000fe20003f4f070 */
[----:B------:R-:W-:Y:S01]  /*3480*/  ULEA UR19, UR18, UR13, 0x3 ;  /* 0x0000000d12137291 */ /* 0x000fe2000f8e18ff */
[----:B------:R-:W-:Y:S02]  /*3490*/  PRMT R3, RZ, 0x654, R3 ;  /* 0x00000654ff037816 */ /* 0x000fe40000000003 */
[----:B------:R-:W2:Y:S01]  /*34a0*/  LDS.128 R4, [R4+0x110] ;  /* 0x0001100004047984 */ /* 0x000ea20000000c00 */
[----:B-1----:R-:W-:Y:S02]  /*34b0*/  @P0 SHF.L.U32 R2, R8, 0x1f, RZ ;  /* 0x0000001f08020819 */ /* 0x002fe400000006ff */
[----:B------:R-:W-:Y:S01]  /*34c0*/  SHF.L.U32 R0, R11, 0x1f, RZ ;  /* 0x0000001f0b007819 */ /* 0x000fe200000006ff */
[----:B------:R-:W-:Y:S01]  /*34d0*/  @!PT LDS RZ, [RZ] ;  /* 0x00000000fffff984 */ /* 0x000fe20000000800 */
[----:B------:R-:W-:Y:S01]  /*34e0*/  @!PT LDS RZ, [RZ] ;  /* 0x00000000fffff984 */ /* 0x000fe20000000800 */
[----:B------:R-:W-:Y:S01]  /*34f0*/  @!PT LDS RZ, [RZ] ;  /* 0x00000000fffff984 */ /* 0x000fe20000000800 */
[----:B------:R-:W-:Y:S01]  /*3500*/  @!PT LDS RZ, [RZ] ;  /* 0x00000000fffff984 */ /* 0x000fe20000000800 */
[----:B------:R1:W-:Y:S06]  /*3510*/  MEMBAR.ALL.CTA ;  /* 0x0000000000007992 */ /* 0x0003ec0000008000 */
[----:B-1----:R-:W1:Y:S02]  /*3520*/  FENCE.VIEW.ASYNC.S ;  /* 0x00000000000073c6 */ /* 0x002e640000000000 */
[----:B-1----:R1:W-:Y:S01]  /*3530*/  SYNCS.ARRIVE.TRANS64.RED.A1T0 RZ, [R3+URZ], RZ ;  /* 0x000000ff03ff79a7 */ /* 0x0023e200081004ff */
[----:B------:R1:W3:Y:S01]  /*3540*/  @P0 SYNCS.PHASECHK.TRANS64.TRYWAIT P2, [UR4], R2 ;  /* 0x00000002ff0005a7 */ /* 0x0002e20008041104 */
[----:B--2---:R-:W-:Y:S01]  /*3550*/  LOP3.LUT P1, RZ, R6, 0x1, RZ, 0xc0, !PT ;  /* 0x0000000106ff7812 */ /* 0x004fe2000782c0ff */
[----:B------:R-:W2:Y:S02]  /*3560*/  SYNCS.PHASECHK.TRANS64.TRYWAIT P0, [UR19+0xc0], R0 ;  /* 0x0000c000ff0075a7 */ /* 0x000ea40008001113 */
[----:B-123--:R-:W-:Y:S10]  /*3570*/  @!P0 BRA `(.L_x_60) ;  /* 0x00000064004c8947 */ /* 0x00eff40003800000 */
.L_x_146:
[----:B------:R-:W-:Y:S01]  /*3580*/  IADD3 R10, PT, PT, R10, 0x1, RZ ;  /* 0x000000010a0a7810 */ /* 0x000fe20007ffe0ff */
[----:B------:R-:W-:Y:S06]  /*3590*/  BRA.U !UP4, `(.L_x_61) ;  /* 0x000000010ca07547 */ /* 0x000fec000b800000 */
[----:B------:R-:W-:Y:S02]  /*35a0*/  ULEA.HI UR4, UR18, UR18, URZ, 0x1 ;  /* 0x0000001212047291 */ /* 0x000fe4000f8f08ff */
[----:B------:R-:W-:Y:S02]  /*35b0*/  UPLOP3.LUT UP2, UPT, UPT, UPT, UPT, 0x40, 0x4 ;  /* 0x000000000004789c */ /* 0x000fe40003f4e870 */
[----:B------:R-:W-:Y:S02]  /*35c0*/  USHF.L.U32 UR5, UR4, 0x7, URZ ;  /* 0x0000000704057899 */ /* 0x000fe400080006ff */
[----:B------:R-:W-:Y:S02]  /*35d0*/  ULOP3.LUT UR14, UR4, 0xffe, URZ, 0xc0, !UPT ;  /* 0x00000ffe040e7892 */ /* 0x000fe4000f8ec0ff */
[----:B------:R-:W-:Y:S02]  /*35e0*/  ULOP3.LUT UR4, UR5, 0xffffff00, URZ, 0xc0, !UPT ;  /* 0xffffff0005047892 */ /* 0x000fe4000f8ec0ff */
[----:B------:R-:W-:-:S02]  /*35f0*/  UIADD3 UR14, UPT, UPT, -UR14, UR18, URZ ;  /* 0x000000120e0e7290 */ /* 0x000fc4000fffe1ff */
[----:B------:R-:W-:Y:S01]  /*3600*/  UIADD3 UR4, UPT, UPT, UR24, UR4, URZ ;  /* 0x0000000418047290 */ /* 0x000fe2000fffe0ff */
[----:B------:R-:W-:Y:S01]  /*3610*/  UMOV UR12, UR23 ;  /* 0x00000017000c7c82 */ /* 0x000fe20008000000 */
[----:B------:R-:W-:Y:S02]  /*3620*/  UMOV UR11, UR22 ;  /* 0x00000016000b7c82 */ /* 0x000fe40008000000 */
[----:B------:R-:W-:Y:S01]  /*3630*/  ULEA UR14, UR14, UR4, 0x14 ;  /* 0x000000040e0e7291 */ /* 0x000fe2000f8ea0ff */
[----:B------:R-:W-:-:S11]  /*3640*/  UMOV UR5, UR10 ;  /* 0x0000000a00057c82 */ /* 0x000fd60008000000 */
.L_x_64:
[----:B------:R-:W-:Y:S02]  /*3650*/  UIADD3 UR12, UPT, UPT, UR12, 0x1, URZ ;  /* 0x000000010c0c7890 */ /* 0x000fe4000fffe0ff */
[----:B--2---:R-:W-:Y:S02]  /*3660*/  ULEA UR6, UR5, UR13, 0x3 ;  /* 0x0000000d05067291 */ /* 0x004fe4000f8e18ff */
[----:B------:R-:W-:Y:S01]  /*3670*/  UISETP.NE.AND UP3, UPT, UR12, URZ, UPT ;  /* 0x000000ff0c00728c */ /* 0x000fe2000bf65270 */
[----:B---3--:R-:W-:Y:S10]  /*3680*/  @P2 BRA `(.L_x_62) ;  /* 0x00000000000c2947 */ /* 0x008ff40003800000 */
[----:B-1----:R-:W-:Y:S04]  /*3690*/  SHF.L.U32 R2, R8, 0x1f, RZ ;  /* 0x0000001f08027819 */ /* 0x002fe800000006ff */
[----:B------:R-:W1:Y:S02]  /*36a0*/  SYNCS.PHASECHK.TRANS64.TRYWAIT P0, [UR6], R2 ;  /* 0x00000002ff0075a7 */ /* 0x000e640008001106 */
[----:B-1----:R-:W-:Y:S05]  /*36b0*/  @!P0 BRA `(.L_x_63) ;  /* 0x0000006400148947 */ /* 0x002fea0003800000 */
.L_x_62:
[----:B------:R-:W-:Y:S01]  /*36c0*/  UISETP.NE.AND UP0, UPT, UR11, 0x1, UPT ;  /* 0x000000010b00788c */ /* 0x000fe2000bf05270 */
[----:B------:R-:W-:Y:S01]  /*36d0*/  PLOP3.LUT P2, PT, PT, PT, PT, 0x80, 0x8 ;  /* 0x000000000008781c */ /* 0x000fe20003f4f070 */
[----:B------:R-:W-:Y:S02]  /*36e0*/  UIADD3 UR4, UPT, UPT, UR5, 0x1, URZ ;  /* 0x0000000105047890 */ /* 0x000fe4000fffe0ff */
[----:B------:R-:W-:Y:S02]  /*36f0*/  ULEA UR8, UR5, UR17, 0x9 ;  /* 0x0000001105087291 */ /* 0x000fe4000f8e48ff */
[----:B------:R-:W-:Y:S01]  /*3700*/  UISETP.NE.AND UP1, UPT, UR4, 0x3, UPT ;  /* 0x000000030400788c */ /* 0x000fe2000bf25270 */
[----:B------:R-:W-:Y:S01]  /*3710*/  PLOP3.LUT P0, PT, PT, PT, UP0, 0x80, 0x8 ;  /* 0x000000000008781c */ /* 0x000fe20003f0f008 */
[----:B------:R-:W-:Y:S02]  /*3720*/  UIADD3 UR11, UPT, UPT, UR11, -0x1, URZ ;  /* 0xffffffff0b0b7890 */ /* 0x000fe4000fffe0ff */
[----:B------:R-:W-:Y:S02]  /*3730*/  USEL UR7, URZ, 0x1, UP1 ;  /* 0x00000001ff077887 */ /* 0x000fe40008800000 */
[----:B------:R-:W-:Y:S01]  /*3740*/  USEL UR10, UR4, URZ, UP1 ;  /* 0x000000ff040a7287 */ /* 0x000fe20008800000 */
[----:B------:R-:W-:Y:S03]  /*3750*/  UMOV UR9, 0xc0004010 ;  /* 0xc000401000097882 */ /* 0x000fe60000000000 */
[----:B------:R-:W-:Y:S01]  /*3760*/  @UP0 ULEA UR4, UR10, UR13, 0x3 ;  /* 0x0000000d0a040291 */ /* 0x000fe2000f8e18ff */
[----:B------:R-:W-:Y:S01]  /*3770*/  LOP3.LUT R8, R8, UR7, RZ, 0x3c, !PT ;  /* 0x0000000708087c12 */ /* 0x000fe2000f8e3cff */
[----:B------:R-:W-:Y:S03]  /*3780*/  UMOV UR7, 0xc0004010 ;  /* 0xc000401000077882 */ /* 0x000fe60000000000 */
[----:B-1----:R-:W-:Y:S04]  /*3790*/  @P0 SHF.L.U32 R0, R8, 0x1f, RZ ;  /* 0x0000001f08000819 */ /* 0x002fe800000006ff */
[----:B------:R2:W3:Y:S01]  /*37a0*/  @P0 SYNCS.PHASECHK.TRANS64.TRYWAIT P2, [UR4], R0 ;  /* 0x00000000ff0005a7 */ /* 0x0004e20008041104 */
[----:B------:R-:W-:Y:S02]  /*37b0*/  UIADD3 UR4, UPT, UPT, UR6, 0x18, URZ ;  /* 0x0000001806047890 */ /* 0x000fe4000fffe0ff */
[----:B------:R-:W-:Y:S03]  /*37c0*/  ULEA UR6, UR5, UR16, 0x7 ;  /* 0x0000001005067291 */ /* 0x000fe6000f8e38ff */
[----:B------:R-:W-:Y:S06]  /*37d0*/  UMOV UR5, UR10 ;  /* 0x0000000a00057c82 */ /* 0x000fec0008000000 */
[----:B------:R2:W-:Y:S01]  /*37e0*/  UTCIMMA gdesc[UR6], gdesc[UR8], tmem[UR14], tmem[UR20], idesc[UR21], UP2 ;  /* 0x00ff1408060075ea */ /* 0x0005e2000900010e */
[----:B------:R-:W-:Y:S01]  /*37f0*/  UPLOP3.LUT UP2, UPT, UPT, UPT, UPT, 0x80, 0x8 ;  /* 0x000000000008789c */ /* 0x000fe20003f4f070 */
[----:B------:R2:W-:Y:S01]  /*3800*/  UTCBAR.MULTICAST [UR4], URZ, UR15 ;  /* 0x000000ff040073e9 */ /* 0x0005e2000800080f */
[----:B------:R-:W-:Y:S09]  /*3810*/  BRA.U UP3, `(.L_x_64) ;  /* 0xfffffffd038c7547 */ /* 0x000ff2000b83ffff */
.L_x_61:
[----:B--2---:R-:W-:Y:S01]  /*3820*/  UIADD3 UR4, UPT, UPT, UR18, 0x1, URZ ;  /* 0x0000000112047890 */ /* 0x004fe2000fffe0ff */
[C---:B------:R-:W-:Y:S01]  /*3830*/  ISETP.NE.AND P0, PT, R10.reuse, 0x2, PT ;  /* 0x000000020a00780c */ /* 0x040fe20003f05270 */
[----:B------:R-:W-:Y:S02]  /*3840*/  UIADD3 UR5, UPT, UPT, UR19, 0xa0, URZ ;  /* 0x000000a013057890 */ /* 0x000fe4000fffe0ff */
[----:B------:R-:W-:Y:S01]  /*3850*/  UISETP.NE.AND UP0, UPT, UR4, 0x4, UPT ;  /* 0x000000040400788c */ /* 0x000fe2000bf05270 */
[----:B-1----:R-:W-:Y:S02]  /*3860*/  SEL R0, RZ, 0x1, P0 ;  /* 0x00000001ff007807 */ /* 0x002fe40000000000 */
[----:B------:R-:W-:Y:S01]  /*3870*/  SEL R10, R10, RZ, P0 ;  /* 0x000000ff0a0a7207 */ /* 0x000fe20000000000 */
[----:B------:R-:W-:Y:S01]  /*3880*/  USEL UR6, URZ, 0x1, UP0 ;  /* 0x00000001ff067887 */ /* 0x000fe20008000000 */
[----:B------:R-:W-:Y:S01]  /*3890*/  LOP3.LUT R9, R9, R0, RZ, 0x3c, !PT ;  /* 0x0000000009097212 */ /* 0x000fe200078e3cff */
[----:B------:R-:W-:Y:S01]  /*38a0*/  USEL UR18, UR4, URZ, UP0 ;  /* 0x000000ff04127287 */ /* 0x000fe20008000000 */
[----:B------:R1:W-:Y:S03]  /*38b0*/  UTCBAR [UR5], URZ ;  /* 0x000000ff050073e9 */ /* 0x0003e600080000ff */
[----:B------:R-:W-:Y:S01]  /*38c0*/  LOP3.LUT R11, R11, UR6, RZ, 0x3c, !PT ;  /* 0x000000060b0b7c12 */ /* 0x000fe2000f8e3cff */
[----:B------:R-:W-:Y:S07]  /*38d0*/  @P1 BRA `(.L_x_65) ;  /* 0xfffffff800c41947 */ /* 0x000fee000383ffff */
[----:B------:R-:W2:Y:S01]  /*38e0*/  S2UR UR8, SR_CgaCtaId ;  /* 0x00000000000879c3 */ /* 0x000ea20000008800 */
[----:B------:R-:W-:Y:S01]  /*38f0*/  ELECT P0, URZ, PT ;  /* 0x0000000000ff782f */ /* 0x000fe20003800000 */
[----:B------:R-:W-:Y:S01]  /*3900*/  IMAD.MOV.U32 R0, RZ, RZ, 0x1 ;  /* 0x00000001ff007424 */ /* 0x000fe200078e00ff */
[----:B------:R-:W-:Y:S01]  /*3910*/  UIADD3 UR13, UPT, UPT, UR13, 0xc0, URZ ;  /* 0x000000c00d0d7890 */ /* 0x000fe2000fffe0ff */
[----:B------:R-:W-:Y:S01]  /*3920*/  SHF.L.U32 R2, R11, 0x1f, RZ ;  /* 0x0000001f0b027819 */ /* 0x000fe200000006ff */
[----:B------:R-:W-:-:S03]  /*3930*/  UMOV UR4, 0x40 ;  /* 0x0000004000047882 */ /* 0x000fc60000000000 */
[----:B------:R-:W-:Y:S01]  /*3940*/  UVIRTCOUNT.DEALLOC.SMPOOL 0x80 ;  /* 0x000000800000784c */ /* 0x000fe20000000000 */
[----:B--2---:R-:W-:Y:S02]  /*3950*/  ULEA UR8, UR8, UR4, 0x18 ;  /* 0x0000000408087291 */ /* 0x004fe4000f8ec0ff */
[----:B------:R-:W-:-:S07]  /*3960*/  ULEA UR4, UR18, UR13, 0x3 ;  /* 0x0000000d12047291 */ /* 0x000fce000f8e18ff */
[----:B------:R2:W-:Y:S02]  /*3970*/  @P0 STS.U8 [UR8+0x1c], R0 ;  /* 0x00001c00ff000988 */ /* 0x0005e40008000008 */
[----:B------:R-:W4:Y:S02]  /*3980*/  SYNCS.PHASECHK.TRANS64.TRYWAIT P0, [UR4], R2 ;  /* 0x00000002ff0075a7 */ /* 0x000f240008001104 */
[----:B--2-4-:R-:W-:Y:S05]  /*3990*/  @!P0 BRA `(.L_x_66) ;  /* 0x0000006000748947 */ /* 0x014fea0003800000 */
.L_x_149:
[----:B------:R-:W-:-:S04]  /*39a0*/  UIADD3 UR4, UPT, UPT, UR18, 0x1, URZ ;  /* 0x0000000112047890 */ /* 0x000fc8000fffe0ff */
[----:B------:R-:W-:-:S04]  /*39b0*/  UISETP.NE.AND UP0, UPT, UR4, 0x4, UPT ;  /* 0x000000040400788c */ /* 0x000fc8000bf05270 */
[----:B------:R-:W-:Y:S02]  /*39c0*/  USEL UR6, URZ, 0x1, UP0 ;  /* 0x00000001ff067887 */ /* 0x000fe40008000000 */
[----:B------:R-:W-:-:S04]  /*39d0*/  USEL UR4, UR4, URZ, UP0 ;  /* 0x000000ff04047287 */ /* 0x000fc80008000000 */
[----:B-1----:R-:W-:Y:S01]  /*39e0*/  ULEA UR5, UR4, UR13, 0x3 ;  /* 0x0000000d04057291 */ /* 0x002fe2000f8e18ff */
[----:B--2---:R-:W-:-:S04]  /*39f0*/  LOP3.LUT R2, R11, UR6, RZ, 0x3c, !PT ;  /* 0x000000060b027c12 */ /* 0x004fc8000f8e3cff */
[----:B------:R-:W-:-:S04]  /*3a00*/  SHF.L.U32 R3, R2, 0x1f, RZ ;  /* 0x0000001f02037819 */ /* 0x000fc800000006ff */
[----:B------:R-:W1:Y:S02]  /*3a10*/  SYNCS.PHASECHK.TRANS64.TRYWAIT P0, [UR5], R3 ;  /* 0x00000003ff0075a7 */ /* 0x000e640008001105 */
[----:B-1----:R-:W-:Y:S05]  /*3a20*/  @!P0 BRA `(.L_x_67) ;  /* 0x0000006000688947 */ /* 0x002fea0003800000 */
.L_x_151:
        /* <DEDUP_REMOVED lines=9> */
.L_x_153:
[----:B------:R-:W-:-:S04]  /*3ac0*/  UIADD3 UR4, UPT, UPT, UR4, 0x1, URZ ;  /* 0x0000000104047890 */ /* 0x000fc8000fffe0ff */
[----:B------:R-:W-:-:S04]  /*3ad0*/  UISETP.NE.AND UP0, UPT, UR4, 0x4, UPT ;  /* 0x000000040400788c */ /* 0x000fc8000bf05270 */
[----:B------:R-:W-:Y:S02]  /*3ae0*/  USEL UR5, URZ, 0x1, UP0 ;  /* 0x00000001ff057887 */ /* 0x000fe40008000000 */
[----:B------:R-:W-:-:S04]  /*3af0*/  USEL UR4, UR4, URZ, UP0 ;  /* 0x000000ff04047287 */ /* 0x000fc80008000000 */
[----:B------:R-:W-:Y:S01]  /*3b00*/  ULEA UR4, UR4, UR13, 0x3 ;  /* 0x0000000d04047291 */ /* 0x000fe2000f8e18ff */
[----:B------:R-:W-:-:S04]  /*3b10*/  LOP3.LUT R2, R2, UR5, RZ, 0x3c, !PT ;  /* 0x0000000502027c12 */ /* 0x000fc8000f8e3cff */
[----:B------:R-:W-:-:S04]  /*3b20*/  SHF.L.U32 R2, R2, 0x1f, RZ ;  /* 0x0000001f02027819 */ /* 0x000fc800000006ff */
[----:B------:R-:W2:Y:S02]  /*3b30*/  SYNCS.PHASECHK.TRANS64.TRYWAIT P0, [UR4], R2 ;  /* 0x00000002ff0075a7 */ /* 0x000ea40008001104 */
[----:B--2---:R-:W-:Y:S05]  /*3b40*/  @!P0 BRA `(.L_x_69) ;  /* 0x0000006000508947 */ /* 0x004fea0003800000 */
.L_x_155:
[----:B------:R-:W-:Y:S01]  /*3b50*/  NOP ;  /* 0x0000000000007918 */ /* 0x000fe20000000000 */
[----:B-1----:R-:W1:Y:S01]  /*3b60*/  LDS R0, [UR8+0x14] ;  /* 0x00001408ff007984 */ /* 0x002e620008000800 */
[----:B------:R-:W-:Y:S01]  /*3b70*/  ULOP3.LUT UR4, UR24, 0xffff, URZ, 0xc0, !UPT ;  /* 0x0000ffff18047892 */ /* 0x000fe2000f8ec0ff */
[----:B------:R-:W-:Y:S01]  /*3b80*/  UMOV UR5, 0xffff ;  /* 0x0000ffff00057882 */ /* 0x000fe20000000000 */
[----:B------:R-:W-:Y:S02]  /*3b90*/  UMOV UR6, 0x1 ;  /* 0x0000000100067882 */ /* 0x000fe40000000000 */
[----:B------:R-:W-:-:S04]  /*3ba0*/  USHF.R.U32.HI UR4, URZ, 0x5, UR4 ;  /* 0x00000005ff047899 */ /* 0x000fc80008011604 */
[----:B------:R-:W-:Y:S02]  /*3bb0*/  USHF.L.U32 UR5, UR5, UR4, URZ ;  /* 0x0000000405057299 */ /* 0x000fe400080006ff */
[----:B------:R-:W-:-:S04]  /*3bc0*/  USHF.L.U32 UR4, UR6, UR4, URZ ;  /* 0x0000000406047299 */ /* 0x000fc800080006ff */
[----:B-1----:R-:W-:-:S04]  /*3bd0*/  LOP3.LUT R0, R0, UR5, RZ, 0xc0, !PT ;  /* 0x0000000500007c12 */ /* 0x002fc8000f8ec0ff */
[----:B------:R-:W-:-:S13]  /*3be0*/  ISETP.NE.AND P0, PT, R0, UR5, PT ;  /* 0x0000000500007c0c */ /* 0x000fda000bf05270 */
[----:B------:R-:W-:Y:S05]  /*3bf0*/  @P0 BRA `(.L_x_70) ;  /* 0x0000000000580947 */ /* 0x000fea0003800000 */
[----:B------:R-:W1:Y:S02]  /*3c00*/  LDS R0, [UR8+0x18] ;  /* 0x00001808ff007984 */ /* 0x000e640008000800 */
[----:B-1----:R-:W-:-:S04]  /*3c10*/  LOP3.LUT R0, R0, UR4, RZ, 0xc0, !PT ;  /* 0x0000000400007c12 */ /* 0x002fc8000f8ec0ff */
[----:B------:R-:W-:-:S13]  /*3c20*/  ISETP.NE.AND P0, PT, R0, UR4, PT ;  /* 0x0000000400007c0c */ /* 0x000fda000bf05270 */
[----:B------:R-:W-:Y:S05]  /*3c30*/  @P0 BRA `(.L_x_71) ;  /* 0x00000000003c0947 */ /* 0x000fea0003800000 */
[----:B------:R-:W1:Y:S01]  /*3c40*/  S2R R2, SR_LANEID ;  /* 0x0000000000027919 */ /* 0x000e620000000000 */
[----:B------:R-:W-:-:S06]  /*3c50*/  ULOP3.LUT UR5, URZ, UR5, URZ, 0x33, !UPT ;  /* 0x00000005ff057292 */ /* 0x000fcc000f8e33ff */
[----:B------:R-:W-:-:S04]  /*3c60*/  IMAD.U32 R0, RZ, RZ, UR5 ;  /* 0x00000005ff007e24 */ /* 0x000fc8000f8e00ff */
[----:B------:R2:W4:Y:S02]  /*3c70*/  REDUX UR7, R0 ;  /* 0x00000000000773c4 */ /* 0x0005240000000000 */
[----:B------:R1:W-:Y:S01]  /*3c80*/  UTCATOMSWS.AND URZ, UR5 ;  /* 0x0000000500ff79e3 */ /* 0x0003e20008000000 */
[----:B--2---:R-:W-:Y:S01]  /*3c90*/  LOP3.LUT R0, RZ, UR4, RZ, 0x33, !PT ;  /* 0x00000004ff007c12 */ /* 0x004fe2000f8e33ff */
[----:B------:R-:W-:Y:S02]  /*3ca0*/  VOTEU.ANY UR4, UPT, PT ;  /* 0x0000000000047886 */ /* 0x000fe400038e0100 */
[----:B------:R-:W-:Y:S02]  /*3cb0*/  UFLO.U32 UR4, UR4 ;  /* 0x00000004000472bd */ /* 0x000fe400080e0000 */
[----:B------:R-:W2:Y:S04]  /*3cc0*/  REDUX UR6, R0 ;  /* 0x00000000000673c4 */ /* 0x000ea80000000000 */
[----:B-1----:R-:W-:-:S02]  /*3cd0*/  ISETP.EQ.U32.AND P0, PT, R2, UR4, PT ;  /* 0x0000000402007c0c */ /* 0x002fc4000bf02070 */
[----:B----4-:R-:W-:-:S11]  /*3ce0*/  MOV R2, UR7 ;  /* 0x0000000700027c02 */ /* 0x010fd60008000f00 */
[----:B------:R1:W-:Y:S01]  /*3cf0*/  @P0 ATOMS.AND RZ, [UR8+0x14], R2 ;  /* 0x00001402ffff098c */ /* 0x0003e2000a800008 */
[----:B--2---:R-:W-:-:S05]  /*3d00*/  IMAD.U32 R0, RZ, RZ, UR6 ;  /* 0x00000006ff007e24 */ /* 0x004fca000f8e00ff */
[----:B------:R1:W-:Y:S01]  /*3d10*/  @P0 ATOMS.AND RZ, [UR8+0x18], R0 ;  /* 0x00001800ffff098c */ /* 0x0003e2000a800008 */
[----:B------:R-:W-:Y:S05]  /*3d20*/  BRA `(.L_x_72) ;  /* 0x0000000000147947 */ /* 0x000fea0003800000 */
.L_x_71:
[----:B------:R-:W-:Y:S02]  /*3d30*/  MOV R2, 0x3d50 ;  /* 0x00003d5000027802 */ /* 0x000fe40000000f00 */
[----:B---3-5:R-:W-:Y:S05]  /*3d40*/  CALL.REL.NOINC `($__internal_0_$__cuda_sm10x_tcgen05_guardrail_trap_col_being_dealloced_not_returned_by_alloc) ;  /* 0x0000006400347944 */ /* 0x028fea0003c00000 */
[----:B------:R-:W-:Y:S05]  /*3d50*/  BRA `(.L_x_72) ;  /* 0x0000000000087947 */ /* 0x000fea0003800000 */
.L_x_70:
[----:B------:R-:W-:Y:S02]  /*3d60*/  MOV R2, 0x3d80 ;  /* 0x00003d8000027802 */ /* 0x000fe40000000f00 */
[----:B---3-5:R-:W-:Y:S05]  /*3d70*/  CALL.REL.NOINC `($__internal_2_$__cuda_sm10x_tcgen05_guardrail_trap_unallocated_columns_being_dealloced) ;  /* 0x0000006400407944 */ /* 0x028fea0003c00000 */
.L_x_72:
[----:B------:R-:W-:Y:S01]  /*3d80*/  NOP ;  /* 0x0000000000007918 */ /* 0x000fe20000000000 */
[----:B------:R-:W-:Y:S05]  /*3d90*/  EXIT ;  /* 0x000000000000794d */ /* 0x000fea0003800000 */
.L_x_54:
[----:B------:R-:W-:-:S09]  /*3da0*/  UISETP.NE.OR UP0, UPT, UR17, 0x3, !UP3 ;  /* 0x000000031100788c */ /* 0x000fd2000df05670 */
[----:B------:R-:W-:Y:S05]  /*3db0*/  BRA.U UP0, `(.L_x_73) ;  /* 0x0000001100587547 */ /* 0x000fea000b800000 */
[----:B------:R-:W2:Y:S01]  /*3dc0*/  LDCU UR31, c[0x0][0x370] ;  /* 0x00006e00ff1f77ac */ /* 0x000ea20008000800 */
[----:B------:R-:W3:Y:S01]  /*3dd0*/  LDC.64 R16, c[0x0][0x348] ;  /* 0x0000d200ff107b82 */ /* 0x000ee20000000a00 */
[----:B------:R-:W-:Y:S02]  /*3de0*/  HFMA2 R13, -RZ, RZ, 0, 0 ;  /* 0x00000000ff0d7431 */ /* 0x000fe400000001ff */
[----:B------:R-:W-:Y:S01]  /*3df0*/  IMAD.MOV.U32 R15, RZ, RZ, 0x1 ;  /* 0x00000001ff0f7424 */ /* 0x000fe200078e00ff */
[----:B------:R-:W2:Y:S01]  /*3e00*/  LDCU.128 UR48, c[0x0][0xb10] ;  /* 0x00016200ff3077ac */ /* 0x000ea20008000c00 */
[----:B------:R-:W-:Y:S01]  /*3e10*/  IMAD.MOV.U32 R14, RZ, RZ, RZ ;  /* 0x000000ffff0e7224 */ /* 0x000fe200078e00ff */
[----:B------:R-:W-:Y:S01]  /*3e20*/  MOV R7, 0x1000 ;  /* 0x0000100000077802 */ /* 0x000fe20000000f00 */
[----:B------:R-:W4:Y:S01]  /*3e30*/  LDCU UR30, c[0x0][0x374] ;  /* 0x00006e80ff1e77ac */ /* 0x000f220008000800 */
[----:B------:R-:W1:Y:S01]  /*3e40*/  LDC.64 R2, c[0x0][0x888] ;  /* 0x00022200ff027b82 */ /* 0x000e620000000a00 */
[----:B------:R-:W4:Y:S01]  /*3e50*/  LDCU UR15, c[0x0][0xb0c] ;  /* 0x00016180ff0f77ac */ /* 0x000f220008000800 */
[----:B------:R-:W3:Y:S06]  /*3e60*/  LDCU UR40, c[0x0][0xb20] ;  /* 0x00016400ff2877ac */ /* 0x000eec0008000800 */
[----:B------:R-:W1:Y:S01]  /*3e70*/  LDC.64 R4, c[0x0][0x890] ;  /* 0x00022400ff047b82 */ /* 0x000e620000000a00 */
[----:B------:R-:W3:Y:S01]  /*3e80*/  LDCU UR4, c[0x0][0xb30] ;  /* 0x00016600ff0477ac */ /* 0x000ee20008000800 */
[----:B------:R-:W-:Y:S01]  /*3e90*/  UMOV UR21, 0x400 ;  /* 0x0000040000157882 */ /* 0x000fe20000000000 */
[----:B--2---:R-:W-:-:S02]  /*3ea0*/  UIMAD.WIDE.U32 UR6, UR31, UR48, URZ ;  /* 0x000000301f0672a5 */ /* 0x004fc4000f8e00ff */
[----:B----4-:R-:W-:Y:S02]  /*3eb0*/  UIMAD.WIDE.U32 UR8, UR30, UR51, URZ ;  /* 0x000000331e0872a5 */ /* 0x010fe4000f8e00ff */
[----:B------:R-:W-:Y:S02]  /*3ec0*/  ULEA UR21, UR45, UR21, 0x18 ;  /* 0x000000152d157291 */ /* 0x000fe4000f8ec0ff */
[----:B------:R-:W-:Y:S02]  /*3ed0*/  UPLOP3.LUT UP3, UPT, UPT, UPT, UPT, 0x40, 0x4 ;  /* 0x000000000004789c */ /* 0x000fe40003f6e870 */
[----:B------:R-:W-:Y:S01]  /*3ee0*/  UIADD3 UR37, UPT, UPT, UR21, 0x48, URZ ;  /* 0x0000004815257890 */ /* 0x000fe2000fffe0ff */
[----:B------:R-:W-:Y:S01]  /*3ef0*/  UMOV UR6, UR7 ;  /* 0x0000000700067c82 */ /* 0x000fe20008000000 */
[----:B------:R-:W-:Y:S01]  /*3f00*/  UMOV UR38, UR9 ;  /* 0x0000000900267c82 */ /* 0x000fe20008000000 */
[----:B------:R-:W-:Y:S02]  /*3f10*/  UISETP.GE.AND UP0, UPT, UR42, 0x1, UPT ;  /* 0x000000012a00788c */ /* 0x000fe4000bf06270 */
[----:B------:R-:W-:Y:S01]  /*3f20*/  UISETP.NE.AND UP4, UPT, UR42, 0x1, UPT ;  /* 0x000000012a00788c */ /* 0x000fe2000bf85270 */
[----:B------:R-:W2:Y:S01]  /*3f30*/  LDCU.64 UR22, c[0x0][0xb28] ;  /* 0x00016500ff1677ac */ /* 0x000ea20008000a00 */
[----:B------:R-:W-:-:S02]  /*3f40*/  UISETP.NE.AND UP6, UPT, UR15, 0x1, UPT ;  /* 0x000000010f00788c */ /* 0x000fc4000bfc5270 */
[----:B------:R-:W-:Y:S02]  /*3f50*/  UISETP.NE.AND UP5, UPT, UR50, 0x1, UPT ;  /* 0x000000013200788c */ /* 0x000fe4000bfa5270 */
[----:B------:R-:W-:Y:S02]  /*3f60*/  UIADD3 UR33, UPT, UPT, UR21, 0x30, URZ ;  /* 0x0000003015217890 */ /* 0x000fe4000fffe0ff */
[----:B------:R-:W-:Y:S02]  /*3f70*/  UIADD3 UR25, UPT, UPT, UR21, 0x38, URZ ;  /* 0x0000003815197890 */ /* 0x000fe4000fffe0ff */
[----:B------:R-:W-:Y:S02]  /*3f80*/  UIADD3 UR17, UPT, UPT, UR21, 0x40, URZ ;  /* 0x0000004015117890 */ /* 0x000fe4000fffe0ff */
[----:B------:R-:W-:Y:S02]  /*3f90*/  UPRMT UR37, UR45, 0x654, UR37 ;  /* 0x000006542d257896 */ /* 0x000fe40008000025 */
[----:B------:R-:W-:-:S02]  /*3fa0*/  USHF.R.U32.HI UR39, URZ, UR49, UR6 ;  /* 0x00000031ff277299 */ /* 0x000fc40008011606 */
[----:B---3--:R-:W-:Y:S02]  /*3fb0*/  USHF.R.U32.HI UR38, URZ, UR40, UR38 ;  /* 0x00000028ff267299 */ /* 0x008fe40008011626 */
[----:B------:R-:W-:-:S11]  /*3fc0*/  UISETP.NE.AND UP2, UPT, UR4, 0x1, UPT ;  /* 0x000000010400788c */ /* 0x000fd6000bf45270 */
.L_x_84:
[C---:B------:R-:W-:Y:S02]  /*3fd0*/  LEA R12, R14.reuse, UR21, 0x3 ;  /* 0x000000150e0c7c11 */ /* 0x040fe4000f8e18ff */
[----:B------:R-:W-:Y:S02]  /*3fe0*/  SHF.L.U32 R0, R13, 0x1f, RZ ;  /* 0x0000001f0d007819 */ /* 0x000fe400000006ff */
[----:B------:R-:W-:Y:S02]  /*3ff0*/  LEA R8, R14, UR21, 0x4 ;  /* 0x000000150e087c11 */ /* 0x000fe4000f8e20ff */
[----:B---3--:R-:W3:Y:S02]  /*4000*/  SYNCS.PHASECHK.TRANS64.TRYWAIT P0, [R12+URZ+0x80], R0 ;  /* 0x000080000c0075a7 */ /* 0x008ee400080011ff */
[----:B---3--:R-:W-:Y:S05]  /*4010*/  @!P0 BRA `(.L_x_74) ;  /* 0x0000005c00348947 */ /* 0x008fea0003800000 */
.L_x_156:
[----:B------:R-:W4:Y:S01]  /*4020*/  LDS.128 R8, [R8+0x110] ;  /* 0x0001100008087984 */ /* 0x000f220000000c00 */
[----:B------:R-:W-:Y:S01]  /*4030*/  UISETP.GE.AND UP0, UPT, UR42, 0x1, UPT ;  /* 0x000000012a00788c */ /* 0x000fe2000bf06270 */
[----:B------:R-:W-:Y:S01]  /*4040*/  @!PT LDS RZ, [RZ] ;  /* 0x00000000fffff984 */ /* 0x000fe20000000800 */
[----:B------:R-:W-:Y:S01]  /*4050*/  @!PT LDS RZ, [RZ] ;  /* 0x00000000fffff984 */ /* 0x000fe20000000800 */
[----:B------:R-:W-:Y:S01]  /*4060*/  @!PT LDS RZ, [RZ] ;  /* 0x00000000fffff984 */ /* 0x000fe20000000800 */
[----:B------:R-:W-:Y:S01]  /*4070*/  @!PT LDS RZ, [RZ] ;  /* 0x00000000fffff984 */ /* 0x000fe20000000800 */
[----:B------:R1:W-:Y:S06]  /*4080*/  MEMBAR.ALL.CTA ;  /* 0x0000000000007992 */ /* 0x0003ec0000008000 */
[----:B-1----:R-:W1:Y:S01]  /*4090*/  FENCE.VIEW.ASYNC.S ;  /* 0x00000000000073c6 */ /* 0x002e620000000000 */
[----:B----4-:R-:W-:Y:S11]  /*40a0*/  LOP3.LUT P0, RZ, R10, 0x1, RZ, 0xc0, !PT ;  /* 0x000000010aff7812 */ /* 0x010ff6000780c0ff */
[----:B------:R-:W-:Y:S02]  /*40b0*/  @!UPT UIADD3 URZ, UPT, UPT, URZ, URZ, URZ ;  /* 0x000000fffffff290 */ /* 0x000fe4000fffe0ff */
[----:B-1----:R-:W-:Y:S01]  /*40c0*/  VOTEU.ANY UP1, P0 ;  /* 0x0000000000ff7886 */ /* 0x002fe20000020100 */
[----:B------:R-:W-:Y:S11]  /*40d0*/  PLOP3.LUT P0, PT, PT, PT, UP1, 0x80, 0x8 ;  /* 0x000000000008781c */ /* 0x000ff60003f0f018 */
[----:B------:R-:W-:Y:S02]  /*40e0*/  @!UPT UIADD3 URZ, UPT, UPT, URZ, URZ, URZ ;  /* 0x000000fffffff290 */ /* 0x000fe4000fffe0ff */
[----:B---3--:R-:W-:Y:S02]  /*40f0*/  @P0 SHF.R.U32.HI R0, RZ, 0x10, R9 ;  /* 0x00000010ff000819 */ /* 0x008fe40000011609 */
[----:B------:R-:W-:Y:S02]  /*4100*/  @P0 MOV R6, R8 ;  /* 0x0000000800060202 */ /* 0x000fe40000000f00 */
[----:B------:R-:W-:Y:S01]  /*4110*/  @P0 R2UR UR4, R0 ;  /* 0x00000000000402ca */ /* 0x000fe200000e0000 */
[----:B------:R-:W-:Y:S01]  /*4120*/  VIADD R0, R12, 0x90 ;  /* 0x000000900c007836 */ /* 0x000fe20000000000 */
[----:B------:R-:W-:Y:S02]  /*4130*/  @P0 LOP3.LUT R8, R9, 0xffff, RZ, 0xc0, !PT ;  /* 0x0000ffff09080812 */ /* 0x000fe400078ec0ff */
[----:B------:R-:W-:Y:S02]  /*4140*/  @P0 R2UR UR6, R6 ;  /* 0x00000000060602ca */ /* 0x000fe400000e0000 */
[----:B------:R-:W-:Y:S02]  /*4150*/  PRMT R0, RZ, 0x654, R0 ;  /* 0x00000654ff007816 */ /* 0x000fe40000000000 */
[----:B------:R-:W-:Y:S02]  /*4160*/  @P0 R2UR UR5, R8 ;  /* 0x00000000080502ca */ /* 0x000fe400000e0000 */
[----:B------:R1:W-:Y:S03]  /*4170*/  SYNCS.ARRIVE.TRANS64.RED.A1T0 RZ, [R0+URZ], RZ ;  /* 0x000000ff00ff79a7 */ /* 0x0003e600081004ff */
[----:B------:R-:W-:Y:S04]  /*4180*/  @UP1 UMOV UR29, UR4 ;  /* 0x00000004001d1c82 */ /* 0x000fe80008000000 */
[----:B------:R-:W-:Y:S04]  /*4190*/  @UP1 UMOV UR14, UR6 ;  /* 0x00000006000e1c82 */ /* 0x000fe80008000000 */
[----:B------:R-:W-:Y:S01]  /*41a0*/  @UP1 UMOV UR13, UR5 ;  /* 0x00000005000d1c82 */ /* 0x000fe20008000000 */
[----:B------:R-:W-:Y:S05]  /*41b0*/  BRA.U !UP0, `(.L_x_75) ;  /* 0x0000000108a47547 */ /* 0x000fea000b800000 */
[----:B------:R-:W-:Y:S02]  /*41c0*/  UIMAD.WIDE.U32 UR18, UR13, UR51, URZ ;  /* 0x000000330d1272a5 */ /* 0x000fe4000f8e00ff */
[----:B------:R-:W-:Y:S02]  /*41d0*/  UIMAD.WIDE.U32 UR26, UR14, UR48, URZ ;  /* 0x000000300e1a72a5 */ /* 0x000fe4000f8e00ff */
[----:B------:R-:W-:Y:S02]  /*41e0*/  USEL UR4, UR30, UR38, !UP5 ;  /* 0x000000261e047287 */ /* 0x000fe4000e800000 */
[----:B------:R-:W-:Y:S02]  /*41f0*/  USEL UR7, UR31, UR39, !UP6 ;  /* 0x000000271f077287 */ /* 0x000fe4000f000000 */
[----:B--2---:R-:W-:Y:S02]  /*4200*/  UIMAD.WIDE.U32 UR8, UR4, UR22, URZ ;  /* 0x00000016040872a5 */ /* 0x004fe4000f8e00ff */
[----:B------:R-:W-:Y:S01]  /*4210*/  UIMAD.WIDE.U32 UR10, UR7, UR22, URZ ;  /* 0x00000016070a72a5 */ /* 0x000fe2000f8e00ff */
[----:B------:R-:W-:Y:S02]  /*4220*/  UMOV UR5, UR19 ;  /* 0x0000001300057c82 */ /* 0x000fe40008000000 */
[----:B------:R-:W-:Y:S03]  /*4230*/  USHF.R.U32.HI UR6, URZ, UR40, UR5 ;  /* 0x00000028ff067299 */ /* 0x000fe60008011605 */
[----:B------:R-:W-:Y:S01]  /*4240*/  UMOV UR5, UR27 ;  /* 0x0000001b00057c82 */ /* 0x000fe20008000000 */
[----:B------:R-:W-:Y:S02]  /*4250*/  USEL UR6, UR13, UR6, !UP5 ;  /* 0x000000060d067287 */ /* 0x000fe4000e800000 */
[----:B------:R-:W-:Y:S03]  /*4260*/  USHF.R.U32.HI UR12, URZ, UR49, UR5 ;  /* 0x00000031ff0c7299 */ /* 0x000fe60008011605 */
[----:B------:R-:W-:Y:S02]  /*4270*/  UMOV UR5, UR9 ;  /* 0x0000000900057c82 */ /* 0x000fe40008000000 */
[----:B------:R-:W-:Y:S03]  /*4280*/  @UP4 USHF.R.U32.HI UR4, URZ, UR23, UR5 ;  /* 0x00000017ff044299 */ /* 0x000fe60008011605 */
[----:B------:R-:W-:Y:S01]  /*4290*/  UMOV UR5, UR11 ;  /* 0x0000000b00057c82 */ /* 0x000fe20008000000 */
[----:B------:R-:W-:Y:S02]  /*42a0*/  UIMAD UR4, UR42, UR4, URZ ;  /* 0x000000042a0472a4 */ /* 0x000fe4000f8e02ff */
[----:B------:R-:W-:Y:S02]  /*42b0*/  @UP4 USHF.R.U32.HI UR7, URZ, UR23, UR5 ;  /* 0x00000017ff074299 */ /* 0x000fe40008011605 */
[----:B------:R-:W-:Y:S02]  /*42c0*/  UIMAD.WIDE.U32 UR10, UR6, UR22, URZ ;  /* 0x00000016060a72a5 */ /* 0x000fe4000f8e00ff */
[----:B------:R-:W-:Y:S02]  /*42d0*/  USEL UR5, UR14, UR12, !UP6 ;  /* 0x0000000c0e057287 */ /* 0x000fe4000f000000 */
[----:B------:R-:W-:Y:S02]  /*42e0*/  UIMAD UR8, UR42, UR7, URZ ;  /* 0x000000072a0872a4 */ /* 0x000fe4000f8e02ff */
[----:B------:R-:W-:Y:S03]  /*42f0*/  UISETP.GE.AND UP0, UPT, UR6, UR4, UPT ;  /* 0x000000040600728c */ /* 0x000fe6000bf06270 */
[----:B------:R-:W-:Y:S01]  /*4300*/  UMOV UR4, UR11 ;  /* 0x0000000b00047c82 */ /* 0x000fe20008000000 */
[----:B------:R-:W-:Y:S02]  /*4310*/  UISETP.GE.OR UP0, UPT, UR5, UR8, UP0 ;  /* 0x000000080500728c */ /* 0x000fe40008706670 */
[----:B------:R-:W-:Y:S02]  /*4320*/  USHF.R.U32.HI UR4, URZ, UR23, UR4 ;  /* 0x00000017ff047299 */ /* 0x000fe40008011604 */
[----:B------:R-:W-:Y:S02]  /*4330*/  UIMAD.WIDE.U32 UR8, UR5, UR22, URZ ;  /* 0x00000016050872a5 */ /* 0x000fe4000f8e00ff */
[----:B------:R-:W-:Y:S04]  /*4340*/  USEL UR10, UR6, UR4, !UP4 ;  /* 0x00000004060a7287 */ /* 0x000fe8000e000000 */
[----:B------:R-:W-:Y:S01]  /*4350*/  UIADD3 UR11, UPT, UPT, -UR10, URZ, URZ ;  /* 0x000000ff0a0b7290 */ /* 0x000fe2000fffe1ff */
[----:B------:R-:W-:Y:S02]  /*4360*/  @!UP0 UMOV UR4, UR9 ;  /* 0x0000000900048c82 */ /* 0x000fe40008000000 */
[----:B------:R-:W-:Y:S02]  /*4370*/  @!UP0 USHF.R.U32.HI UR4, URZ, UR23, UR4 ;  /* 0x00000017ff048299 */ /* 0x000fe40008011604 */
[----:B------:R-:W-:Y:S02]  /*4380*/  UIMAD UR8, UR42, UR11, UR6 ;  /* 0x0000000b2a0872a4 */ /* 0x000fe4000f8e0206 */
[----:B------:R-:W-:Y:S04]  /*4390*/  @!UP0 USEL UR4, UR5, UR4, !UP4 ;  /* 0x0000000405048287 */ /* 0x000fe8000e000000 */
[----:B------:R-:W-:Y:S02]  /*43a0*/  @!UP0 UIMAD UR8, UR7, UR8, UR4 ;  /* 0x00000008070882a4 */ /* 0x000fe4000f8e0204 */
[----:B------:R-:W-:Y:S02]  /*43b0*/  @!UP0 UIADD3 UR9, UPT, UPT, UR10, -UR4, URZ ;  /* 0x800000040a098290 */ /* 0x000fe4000fffe0ff */
[----:B------:R-:W-:Y:S02]  /*43c0*/  UIADD3 UR4, UPT, UPT, -UR5, URZ, URZ ;  /* 0x000000ff05047290 */ /* 0x000fe4000fffe1ff */
[----:B------:R-:W-:Y:S02]  /*43d0*/  UIADD3 UR7, UPT, UPT, -UR6, URZ, URZ ;  /* 0x000000ff06077290 */ /* 0x000fe4000fffe1ff */
[----:B------:R-:W-:Y:S02]  /*43e0*/  @!UP0 UIMAD UR6, UR9, UR42, UR5 ;  /* 0x0000002a090682a4 */ /* 0x000fe4000f8e0205 */
[----:B------:R-:W-:Y:S02]  /*43f0*/  UIMAD UR14, UR15, UR4, UR14 ;  /* 0x000000040f0e72a4 */ /* 0x000fe4000f8e020e */
[----:B------:R-:W-:Y:S01]  /*4400*/  UIMAD UR13, UR50, UR7, UR13 ;  /* 0x00000007320d72a4 */ /* 0x000fe2000f8e020d */
[----:B------:R-:W-:Y:S02]  /*4410*/  @!UP0 UMOV UR5, UR8 ;  /* 0x0000000800058c82 */ /* 0x000fe40008000000 */
[----:B------:R-:W-:Y:S02]  /*4420*/  UIMAD UR14, UR5, UR15, UR14 ;  /* 0x0000000f050e72a4 */ /* 0x000fe4000f8e020e */
[----:B------:R-:W-:Y:S11]  /*4430*/  UIMAD UR13, UR6, UR50, UR13 ;  /* 0x00000032060d72a4 */ /* 0x000ff6000f8e020d */
[----:B------:R-:W-:Y:S01]  /*4440*/  @!UPT UIADD3 URZ, UPT, UPT, URZ, URZ, URZ ;  /* 0x000000fffffff290 */ /* 0x000fe2000fffe0ff */
.L_x_75:
[----:B------:R-:W3:Y:S01]  /*4450*/  @!UP2 LDCU.128 UR8, c[0x0][0xb10] ;  /* 0x00016200ff08a7ac */ /* 0x000ee20008000c00 */
[C---:B------:R-:W-:Y:S02]  /*4460*/  ISETP.NE.U32.AND P1, PT, R4.reuse, RZ, PT ;  /* 0x000000ff0400720c */ /* 0x040fe40003f25070 */
[----:B------:R-:W-:Y:S02]  /*4470*/  ISETP.NE.U32.AND P0, PT, R4, RZ, PT ;  /* 0x000000ff0400720c */ /* 0x000fe40003f05070 */
[C---:B------:R-:W-:Y:S02]  /*4480*/  ISETP.NE.AND.EX P1, PT, R5.reuse, RZ, PT, P1 ;  /* 0x000000ff0500720c */ /* 0x040fe40003f25310 */
[----:B------:R-:W-:Y:S01]  /*4490*/  ISETP.NE.AND.EX P0, PT, R5, RZ, PT, P0 ;  /* 0x000000ff0500720c */ /* 0x000fe20003f05300 */
[----:B------:R-:W4:Y:S01]  /*44a0*/  @!UP2 LDCU UR5, c[0x0][0xb0c] ;  /* 0x00016180ff05a7ac */ /* 0x000f220008000800 */
[----:B------:R-:W-:Y:S01]  /*44b0*/  SHF.L.U32 R9, R15, 0x1f, RZ ;  /* 0x0000001f0f097819 */ /* 0x000fe200000006ff */
[----:B------:R-:W-:Y:S02]  /*44c0*/  USHF.L.U32 UR35, UR16, 0x6, URZ ;  /* 0x0000000610237899 */ /* 0x000fe400080006ff */
[----:B------:R-:W-:Y:S02]  /*44d0*/  USHF.L.U32 UR34, UR20, 0x8, URZ ;  /* 0x0000000814227899 */ /* 0x000fe400080006ff */
[----:B---3--:R-:W-:Y:S07]  /*44e0*/  UIMAD.WIDE.U32 UR6, UR14, UR8, URZ ;  /* 0x000000080e0672a5 */ /* 0x008fee000f8e00ff */
[----:B------:R-:W-:Y:S01]  /*44f0*/  @!UP2 UMOV UR4, UR7 ;  /* 0x000000070004ac82 */ /* 0x000fe20008000000 */
[----:B----4-:R-:W-:Y:S02]  /*4500*/  @!UP2 UISETP.NE.AND UP0, UPT, UR5, 0x1, UPT ;  /* 0x000000010500a88c */ /* 0x010fe4000bf05270 */
[----:B------:R-:W-:Y:S02]  /*4510*/  @!UP2 USHF.R.U32.HI UR4, URZ, UR9, UR4 ;  /* 0x00000009ff04a299 */ /* 0x000fe40008011604 */
[----:B------:R-:W-:Y:S02]  /*4520*/  UIMAD.WIDE.U32 UR6, UR13, UR11, URZ ;  /* 0x0000000b0d0672a5 */ /* 0x000fe4000f8e00ff */
[----:B------:R-:W-:Y:S02]  /*4530*/  @!UP2 USEL UR8, UR14, UR4, !UP0 ;  /* 0x000000040e08a287 */ /* 0x000fe4000c000000 */
[----:B------:R-:W-:Y:S03]  /*4540*/  @!UP2 UISETP.NE.AND UP0, UPT, UR10, 0x1, UPT ;  /* 0x000000010a00a88c */ /* 0x000fe6000bf05270 */
[----:B------:R-:W-:Y:S02]  /*4550*/  @!UP2 UMOV UR6, UR7 ;  /* 0x000000070006ac82 */ /* 0x000fe40008000000 */
[----:B------:R-:W3:Y:S02]  /*4560*/  @!UP2 LDCU UR4, c[0x0][0xb20] ;  /* 0x00016400ff04a7ac */ /* 0x000ee40008000800 */
[----:B---3--:R-:W-:Y:S04]  /*4570*/  @!UP2 USHF.R.U32.HI UR6, URZ, UR4, UR6 ;  /* 0x00000004ff06a299 */ /* 0x008fe80008011606 */
[----:B------:R-:W-:Y:S04]  /*4580*/  @!UP2 USEL UR6, UR13, UR6, !UP0 ;  /* 0x000000060d06a287 */ /* 0x000fe8000c000000 */
[----:B------:R-:W-:Y:S02]  /*4590*/  @!UP2 UIADD3 UR4, UPT, UPT, -UR8, UR6, URZ ;  /* 0x000000060804a290 */ /* 0x000fe4000fffe1ff */
[----:B------:R-:W-:Y:S02]  /*45a0*/  @!UP2 UIADD3 UR6, UPT, UPT, UR8, -UR6, URZ ;  /* 0x800000060806a290 */ /* 0x000fe4000fffe0ff */
[----:B------:R-:W-:Y:S02]  /*45b0*/  @!UP2 UIMAD UR14, UR4, UR5, UR14 ;  /* 0x00000005040ea2a4 */ /* 0x000fe4000f8e020e */
[----:B------:R-:W-:Y:S01]  /*45c0*/  @!UP2 UIMAD UR13, UR6, UR10, UR13 ;  /* 0x0000000a060da2a4 */ /* 0x000fe2000f8e020d */
[----:B------:R-:W-:Y:S11]  /*45d0*/  BRA.U UP3, `(.L_x_76) ;  /* 0x0000000103107547 */ /* 0x000ff6000b800000 */
[----:B------:R-:W-:Y:S04]  /*45e0*/  MOV R6, UR46 ;  /* 0x0000002e00067c02 */ /* 0x000fe80008000f00 */
[----:B------:R-:W-:Y:S04]  /*45f0*/  SHF.L.U32 R6, R6, 0x1f, RZ ;  /* 0x0000001f06067819 */ /* 0x000fe800000006ff */
[----:B------:R-:W3:Y:S02]  /*4600*/  SYNCS.PHASECHK.TRANS64.TRYWAIT P2, [UR21+0x78], R6 ;  /* 0x00007806ff0075a7 */ /* 0x000ee40008041115 */
[----:B---3--:R-:W-:Y:S05]  /*4610*/  @!P2 BRA `(.L_x_77) ;  /* 0x0000005400c8a947 */ /* 0x008fea0003800000 */
.L_x_76:
[----:B------:R-:W-:Y:S05]  /*4620*/  @!P1 BRA `(.L_x_78) ;  /* 0x0000000000309947 */ /* 0x000fea0003800000 */
[----:B------:R-:W-:Y:S01]  /*4630*/  ISETP.NE.U32.AND P1, PT, R2, RZ, PT ;  /* 0x000000ff0200720c */ /* 0x000fe20003f25070 */
[----:B------:R-:W3:Y:S01]  /*4640*/  LDCU.64 UR4, c[0x0][0x358] ;  /* 0x00006b00ff0477ac */ /* 0x000ee20008000a00 */
[----:B------:R-:W-:Y:S02]  /*4650*/  IMAD.MOV.U32 R74, RZ, RZ, 0x1 ;  /* 0x00000001ff4a7424 */ /* 0x000fe400078e00ff */
[----:B------:R-:W-:Y:S11]  /*4660*/  ISETP.NE.AND.EX P1, PT, R3, RZ, PT, P1 ;  /* 0x000000ff0300720c */ /* 0x000ff60003f25310 */
[----:B------:R-:W-:Y:S02]  /*4670*/  @!UPT UIADD3 URZ, UPT, UPT, URZ, URZ, URZ ;  /* 0x000000fffffff290 */ /* 0x000fe4000fffe0ff */
[----:B------:R-:W4:Y:S01]  /*4680*/  @P1 LDC.64 R10, c[0x0][0x888] ;  /* 0x00022200ff0a1b82 */ /* 0x000f220000000a00 */
[----:B-1----:R-:W-:Y:S04]  /*4690*/  @P1 IMAD R0, R4, UR36, RZ ;  /* 0x0000002404001c24 */ /* 0x002fe8000f8e02ff */
[----:B----4-:R-:W-:Y:S04]  /*46a0*/  @P1 IMAD.WIDE R10, R0, 0x4, R10 ;  /* 0x00000004000a1825 */ /* 0x010fe800078e020a */
[----:B------:R-:W-:Y:S01]  /*46b0*/  HFMA2 R0, -RZ, RZ, 0, 5.9604644775390625e-08 ;  /* 0x00000001ff007431 */ /* 0x000fe200000001ff */
[----:B---3-5:R3:W5:Y:S04]  /*46c0*/  @P1 LDG.E R40, desc[UR4][R10.64] ;  /* 0x000000040a281981 */ /* 0x028768000c1e1900 */
[----:B------:R-:W-:Y:S01]  /*46d0*/  @!P1 PRMT R74, R0, 0x7610, R74 ;  /* 0x00007610004a9816 */ /* 0x000fe2000000004a */
[----:B---3--:R-:W4:Y:S06]  /*46e0*/  @!P1 LDC R40, c[0x0][0x880] ;  /* 0x00022000ff289b82 */ /* 0x008f2c0000000800 */
.L_x_78:
[----:B----45:R-:W-:Y:S01]  /*46f0*/  @!P0 ISETP.EQ.AND P1, PT, R40, RZ, PT ;  /* 0x000000ff2800820c */ /* 0x030fe20003f22270 */
[----:B------:R-:W-:Y:S01]  /*4700*/  @!UPT UIADD3 URZ, UPT, UPT, URZ, URZ, URZ ;  /* 0x000000fffffff290 */ /* 0x000fe2000fffe0ff */
[----:B------:R-:W-:Y:S11]  /*4710*/  @!P0 BRA `(.L_x_79) ;  /* 0x0000000000188947 */ /* 0x000ff60003800000 */
[----:B------:R-:W-:Y:S02]  /*4720*/  LOP3.LUT P0, RZ, R74, 0xff, RZ, 0xc0, !PT ;  /* 0x000000ff4aff7812 */ /* 0x000fe4000780c0ff */
[----:B------:R-:W-:Y:S04]  /*4730*/  ISETP.NE.U32.AND P1, PT, R2, RZ, PT ;  /* 0x000000ff0200720c */ /* 0x000fe80003f25070 */
[----:B------:R-:W-:Y:S04]  /*4740*/  ISETP.NE.AND.EX P1, PT, R3, RZ, PT, P1 ;  /* 0x000000ff0300720c */ /* 0x000fe80003f25310 */
[----:B------:R-:W-:Y:S03]  /*4750*/  PLOP3.LUT P1, PT, P1, PT, PT, 0x8, 0x80 ;  /* 0x000000000080781c */ /* 0x000fe60000f2e170 */
[----:B------:R-:W-:Y:S11]  /*4760*/  @P0 ISETP.EQ.AND P1, PT, R40, RZ, PT ;  /* 0x000000ff2800020c */ /* 0x000ff60003f22270 */
[----:B------:R-:W-:Y:S02]  /*4770*/  @!UPT UIADD3 URZ, UPT, UPT, URZ, URZ, URZ ;  /* 0x000000fffffff290 */ /* 0x000fe4000fffe0ff */
.L_x_79:
[----:B------:R-:W3:Y:S01]  /*4780*/  SYNCS.PHASECHK.TRANS64.TRYWAIT P2, [UR21+0x50], R9 ;  /* 0x00005009ff0075a7 */ /* 0x000ee20008041115 */
[----:B------:R-:W-:Y:S04]  /*4790*/  ELECT P0, URZ, PT ;  /* 0x0000000000ff782f */ /* 0x000fe80003800000 */
[----:B------:R-:W-:Y:S11]  /*47a0*/  PLOP3.LUT P1, PT, P1, P0, PT, 0xf2, 0x2f ;  /* 0x00000000002f781c */ /* 0x000ff60000f21e72 */
[----:B------:R-:W-:Y:S02]  /*47b0*/  @!UPT UIADD3 URZ, UPT, UPT, URZ, URZ, URZ ;  /* 0x000000fffffff290 */ /* 0x000fe4000fffe0ff */
[----:B------:R-:W-:Y:S05]  /*47c0*/  @!P1 IADD3 R8, P0, PT, R16, 0x580, RZ ;  /* 0x0000058010089810 */ /* 0x000fea0007f1e0ff */
[----:B-1----:R-:W-:Y:S01]  /*47d0*/  @!P1 IMAD.X R6, RZ, RZ, R17, P0 ;  /* 0x000000ffff069224 */ /* 0x002fe200000e0611 */
[----:B---3--:R-:W-:Y:S07]  /*47e0*/  @!P2 BRA `(.L_x_80) ;  /* 0x00000054006ca947 */ /* 0x008fee0003800000 */
.L_x_159:
[----:B------:R-:W-:Y:S01]  /*47f0*/  @!P1 R2UR UR5, R8 ;  /* 0x00000000080592ca */ /* 0x000fe200000e0000 */
[----:B------:R-:W-:Y:S01]  /*4800*/  VOTEU.ALL UP0, P1 ;  /* 0x0000000000ff7886 */ /* 0x000fe20000800000 */
[----:B------:R-:W-:Y:S01]  /*4810*/  @!P1 R2UR UR4, R6 ;  /* 0x00000000060492ca */ /* 0x000fe200000e0000 */
[----:B-1----:R-:W-:Y:S01]  /*4820*/  @!P1 IMAD.MOV.U32 R0, RZ, RZ, 0x1000 ;  /* 0x00001000ff009424 */ /* 0x002fe200078e00ff */
[----:B------:R-:W-:Y:S01]  /*4830*/  UMOV UR8, 0x0 ;  /* 0x0000000000087882 */ /* 0x000fe20000000000 */
[----:B------:R-:W-:Y:S01]  /*4840*/  UMOV UR9, 0x10000000 ;  /* 0x1000000000097882 */ /* 0x000fe20000000000 */
[----:B------:R-:W-:Y:S01]  /*4850*/  @!UP0 UIADD3 UR32, UPT, UPT, UR21, 0x200, URZ ;  /* 0x0000020015208890 */ /* 0x000fe2000fffe0ff */
[----:B------:R-:W-:Y:S01]  /*4860*/  @!P1 IADD3 R8, P0, PT, R16, 0x580, RZ ;  /* 0x0000058010089810 */ /* 0x000fe20007f1e0ff */
[----:B------:R-:W-:Y:S01]  /*4870*/  VOTEU.ALL UP0, P1 ;  /* 0x0000000000ff7886 */ /* 0x000fe20000800000 */
[----:B------:R-:W-:Y:S03]  /*4880*/  UPRMT UR6, UR45, 0x654, UR33 ;  /* 0x000006542d067896 */ /* 0x000fe60008000021 */
[----:B------:R-:W-:Y:S02]  /*4890*/  @!P1 IMAD.X R6, RZ, RZ, R17, P0 ;  /* 0x000000ffff069224 */ /* 0x000fe400000e0611 */
[----:B------:R-:W-:Y:S02]  /*48a0*/  IMAD.U32 R10, RZ, RZ, UR5 ;  /* 0x00000005ff0a7e24 */ /* 0x000fe4000f8e00ff */
[----:B------:R-:W-:Y:S03]  /*48b0*/  IMAD.U32 R11, RZ, RZ, UR4 ;  /* 0x00000004ff0b7e24 */ /* 0x000fe6000f8e00ff */
[----:B------:R-:W-:Y:S02]  /*48c0*/  @!P1 R2UR UR4, R10 ;  /* 0x000000000a0492ca */ /* 0x000fe400000e0000 */
[----:B------:R-:W-:Y:S11]  /*48d0*/  @!P1 R2UR UR5, R11 ;  /* 0x000000000b0592ca */ /* 0x000ff600000e0000 */
[----:B------:R-:W-:Y:S02]  /*48e0*/  @!UPT UIADD3 URZ, UPT, UPT, URZ, URZ, URZ ;  /* 0x000000fffffff290 */ /* 0x000fe4000fffe0ff */
[----:B------:R1:W-:Y:S01]  /*48f0*/  @!UP0 UTMALDG.3D [UR32], [UR4], desc[UR8] ;  /* 0x00000820040085b4 */ /* 0x0003e20008011000 */
[----:B------:R1:W-:Y:S01]  /*4900*/  @!P1 SYNCS.ARRIVE.TRANS64.RED.A0TR RZ, [UR21+0x30], R0 ;  /* 0x00003000ffff99a7 */ /* 0x0003e20008300415 */
[----:B------:R-:W-:Y:S01]  /*4910*/  SYNCS.ARRIVE.TRANS64.RED.A1T0 RZ, [UR6], RZ ;  /* 0x000000ffffff79a7 */ /* 0x000fe20008100406 */
[----:B------:R-:W3:Y:S02]  /*4920*/  SYNCS.PHASECHK.TRANS64.TRYWAIT P2, [UR21+0x58], R9 ;  /* 0x00005809ff0075a7 */ /* 0x000ee40008041115 */
[----:B-1-3--:R-:W-:Y:S05]  /*4930*/  @!P2 BRA `(.L_x_81) ;  /* 0x000000540030a947 */ /* 0x00afea0003800000 */
.L_x_161:
        /* <DEDUP_REMOVED lines=8> */
[----:B------:R-:W-:Y:S01]  /*49c0*/  @!UP0 UIADD3 UR24, UPT, UPT, UR21, 0x1200, URZ ;  /* 0x0000120015188890 */ /* 0x000fe2000fffe0ff */
[----:B------:R-:W-:Y:S01]  /*49d0*/  VOTEU.ALL UP0, P1 ;  /* 0x0000000000ff7886 */ /* 0x000fe20000800000 */
[----:B------:R-:W-:Y:S01]  /*49e0*/  UMOV UR27, UR35 ;  /* 0x00000023001b7c82 */ /* 0x000fe20008000000 */
[----:B------:R-:W-:Y:S02]  /*49f0*/  UMOV UR28, UR36 ;  /* 0x00000024001c7c82 */ /* 0x000fe40008000000 */
[----:B------:R-:W-:Y:S01]  /*4a00*/  IMAD.U32 R10, RZ, RZ, UR5 ;  /* 0x00000005ff0a7e24 */ /* 0x000fe2000f8e00ff */
[----:B------:R-:W-:Y:S01]  /*4a10*/  UPRMT UR6, UR45, 0x654, UR25 ;  /* 0x000006542d067896 */ /* 0x000fe20008000019 */
[----:B------:R-:W-:Y:S02]  /*4a20*/  IMAD.U32 R11, RZ, RZ, UR4 ;  /* 0x00000004ff0b7e24 */ /* 0x000fe4000f8e00ff */
[----:B------:R-:W-:Y:S01]  /*4a30*/  @!P1 IMAD.X R6, RZ, RZ, R17, P0 ;  /* 0x000000ffff069224 */ /* 0x000fe200000e0611 */
        /* <DEDUP_REMOVED lines=8> */
.L_x_163:
[----:B------:R-:W-:Y:S01]  /*4ac0*/  @!P1 R2UR UR5, R8 ;  /* 0x00000000080592ca */ /* 0x000fe200000e0000 */
[----:B------:R-:W-:Y:S01]  /*4ad0*/  VOTEU.ALL UP0, P1 ;  /* 0x0000000000ff7886 */ /* 0x000fe20000800000 */
[----:B------:R-:W-:Y:S01]  /*4ae0*/  @!P1 R2UR UR4, R6 ;  /* 0x00000000060492ca */ /* 0x000fe200000e0000 */
[----:B-1----:R-:W-:Y:S01]  /*4af0*/  @!P1 IMAD.MOV.U32 R0, RZ, RZ, 0x1000 ;  /* 0x00001000ff009424 */ /* 0x002fe200078e00ff */
[----:B------:R-:W-:Y:S01]  /*4b00*/  UMOV UR8, 0x0 ;  /* 0x0000000000087882 */ /* 0x000fe20000000000 */
[----:B------:R-:W-:Y:S01]  /*4b10*/  UMOV UR9, 0x10000000 ;  /* 0x1000000000097882 */ /* 0x000fe20000000000 */
[----:B------:R-:W-:Y:S01]  /*4b20*/  @!UP0 UIADD3 UR18, UPT, UPT, UR34, 0x80, URZ ;  /* 0x0000008022128890 */ /* 0x000fe2000fffe0ff */
[----:B------:R-:W-:Y:S01]  /*4b30*/  VIADD R14, R14, 0x1 ;  /* 0x000000010e0e7836 */ /* 0x000fe20000000000 */
[----:B------:R-:W-:Y:S01]  /*4b40*/  @!UP0 UIADD3 UR16, UPT, UPT, UR21, 0x2200, URZ ;  /* 0x0000220015108890 */ /* 0x000fe2000fffe0ff */
[----:B------:R-:W-:Y:S01]  /*4b50*/  VOTEU.ALL UP0, P1 ;  /* 0x0000000000ff7886 */ /* 0x000fe20000800000 */
[----:B------:R-:W-:Y:S01]  /*4b60*/  UMOV UR19, UR35 ;  /* 0x0000002300137c82 */ /* 0x000fe20008000000 */
[----:B------:R-:W-:Y:S02]  /*4b70*/  UMOV UR20, UR36 ;  /* 0x0000002400147c82 */ /* 0x000fe40008000000 */
[----:B------:R-:W-:Y:S01]  /*4b80*/  IMAD.U32 R10, RZ, RZ, UR5 ;  /* 0x00000005ff0a7e24 */ /* 0x000fe2000f8e00ff */
[----:B------:R-:W-:Y:S01]  /*4b90*/  UPRMT UR6, UR45, 0x654, UR17 ;  /* 0x000006542d067896 */ /* 0x000fe20008000011 */
        /* <DEDUP_REMOVED lines=9> */
.L_x_165:
[----:B------:R-:W-:Y:S01]  /*4c30*/  @!P1 IADD3 R6, P0, PT, R16, 0x580, RZ ;  /* 0x0000058010069810 */ /* 0x000fe20007f1e0ff */
[----:B------:R-:W-:Y:S01]  /*4c40*/  VOTEU.ALL UP0, P1 ;  /* 0x0000000000ff7886 */ /* 0x000fe20000800000 */
[----:B------:R-:W-:Y:S01]  /*4c50*/  UMOV UR6, 0x0 ;  /* 0x0000000000067882 */ /* 0x000fe20000000000 */
[----:B------:R-:W-:Y:S01]  /*4c60*/  UMOV UR7, 0x10000000 ;  /* 0x1000000000077882 */ /* 0x000fe20000000000 */
[----:B------:R-:W-:Y:S01]  /*4c70*/  @!P1 R2UR UR5, R6 ;  /* 0x00000000060592ca */ /* 0x000fe200000e0000 */
[----:B-1----:R-:W-:Y:S01]  /*4c80*/  @!P1 IMAD.X R0, RZ, RZ, R17, P0 ;  /* 0x000000ffff009224 */ /* 0x002fe200000e0611 */
[----:B------:R-:W-:Y:S01]  /*4c90*/  @!UP0 UIADD3 UR10, UPT, UPT, UR34, 0xc0, URZ ;  /* 0x000000c0220a8890 */ /* 0x000fe2000fffe0ff */
[----:B------:R-:W-:Y:S01]  /*4ca0*/  R2UR UR18, R76 ;  /* 0x000000004c1272ca */ /* 0x000fe200000e0000 */
[----:B------:R-:W-:Y:S01]  /*4cb0*/  @!UP0 UIADD3 UR8, UPT, UPT, UR21, 0x3200, URZ ;  /* 0x0000320015088890 */ /* 0x000fe2000fffe0ff */
[----:B------:R-:W-:Y:S01]  /*4cc0*/  R2UR UR16, R77 ;  /* 0x000000004d1072ca */ /* 0x000fe200000e0000 */
[----:B------:R-:W-:Y:S01]  /*4cd0*/  @!UP0 UIADD3 UR9, UPT, UPT, UR21, 0x48, URZ ;  /* 0x0000004815098890 */ /* 0x000fe2000fffe0ff */
[----:B------:R-:W-:Y:S01]  /*4ce0*/  @!P1 R2UR UR4, R0 ;  /* 0x00000000000492ca */ /* 0x000fe200000e0000 */
[----:B------:R-:W-:Y:S01]  /*4cf0*/  VOTEU.ALL UP0, P1 ;  /* 0x0000000000ff7886 */ /* 0x000fe20000800000 */
[----:B------:R-:W-:Y:S01]  /*4d00*/  UMOV UR11, UR35 ;  /* 0x00000023000b7c82 */ /* 0x000fe20008000000 */
[----:B------:R-:W-:Y:S01]  /*4d10*/  UMOV UR12, UR36 ;  /* 0x00000024000c7c82 */ /* 0x000fe20008000000 */
[C---:B------:R-:W-:Y:S01]  /*4d20*/  ISETP.NE.AND P0, PT, R14.reuse, 0x2, PT ;  /* 0x000000020e00780c */ /* 0x040fe20003f05270 */
[----:B------:R-:W-:Y:S01]  /*4d30*/  UPLOP3.LUT UP3, UPT, UPT, UPT, UPT, 0x80, 0x8 ;  /* 0x000000000008789c */ /* 0x000fe20003f6f070 */
[----:B------:R-:W-:Y:S01]  /*4d40*/  IMAD.U32 R8, RZ, RZ, UR5 ;  /* 0x00000005ff087e24 */ /* 0x000fe2000f8e00ff */
[----:B------:R-:W-:Y:S01]  /*4d50*/  LOP3.LUT R15, R15, 0x1, RZ, 0x3c, !PT ;  /* 0x000000010f0f7812 */ /* 0x000fe200078e3cff */
[----:B------:R-:W-:Y:S01]  /*4d60*/  UMOV UR36, UR29 ;  /* 0x0000001d00247c82 */ /* 0x000fe20008000000 */
[----:B------:R-:W-:Y:S01]  /*4d70*/  SEL R0, RZ, 0x1, P0 ;  /* 0x00000001ff007807 */ /* 0x000fe20000000000 */
[----:B------:R-:W-:Y:S01]  /*4d80*/  UIADD3 UR20, UPT, UPT, UR13, UR18, URZ ;  /* 0x000000120d147290 */ /* 0x000fe2000fffe0ff */
[----:B------:R-:W-:Y:S01]  /*4d90*/  SEL R14, R14, RZ, P0 ;  /* 0x000000ff0e0e7207 */ /* 0x000fe20000000000 */
[----:B------:R-:W-:Y:S01]  /*4da0*/  UIADD3 UR16, UPT, UPT, UR14, UR16, URZ ;  /* 0x000000100e107290 */ /* 0x000fe2000fffe0ff */
[----:B------:R-:W-:Y:S01]  /*4db0*/  IMAD.U32 R9, RZ, RZ, UR4 ;  /* 0x00000004ff097e24 */ /* 0x000fe2000f8e00ff */
[----:B------:R-:W-:Y:S02]  /*4dc0*/  @!P1 R2UR UR4, R8 ;  /* 0x00000000080492ca */ /* 0x000fe400000e0000 */
[----:B------:R-:W-:Y:S02]  /*4dd0*/  LOP3.LUT R13, R13, R0, RZ, 0x3c, !PT ;  /* 0x000000000d0d7212 */ /* 0x000fe400078e3cff */
[----:B------:R-:W-:Y:S11]  /*4de0*/  @!P1 R2UR UR5, R9 ;  /* 0x00000000090592ca */ /* 0x000ff600000e0000 */
[----:B------:R-:W-:Y:S02]  /*4df0*/  @!UPT UIADD3 URZ, UPT, UPT, URZ, URZ, URZ ;  /* 0x000000fffffff290 */ /* 0x000fe4000fffe0ff */
[----:B------:R3:W-:Y:S01]  /*4e00*/  @!UP0 UTMALDG.3D [UR8], [UR4], desc[UR6] ;  /* 0x00000608040085b4 */ /* 0x0007e20008011000 */
[----:B------:R3:W-:Y:S01]  /*4e10*/  @!P1 SYNCS.ARRIVE.TRANS64.RED.A0TR RZ, [UR21+0x48], R7 ;  /* 0x00004807ffff99a7 */ /* 0x0007e20008300415 */
[----:B------:R-:W-:Y:S01]  /*4e20*/  SYNCS.ARRIVE.TRANS64.RED.A1T0 RZ, [UR37], RZ ;  /* 0x000000ffffff79a7 */ /* 0x000fe20008100425 */
[----:B------:R-:W-:Y:S05]  /*4e30*/  BRA.U UP1, `(.L_x_84) ;  /* 0xfffffff101647547 */ /* 0x000fea000b83ffff */
[----:B------:R-:W-:-:S04]  /*4e40*/  SHF.L.U32 R2, R15, 0x1f, RZ ;  /* 0x0000001f0f027819 */ /* 0x000fc800000006ff */
[----:B------:R-:W1:Y:S02]  /*4e50*/  SYNCS.PHASECHK.TRANS64.TRYWAIT P0, [UR21+0x50], R2 ;  /* 0x00005002ff0075a7 */ /* 0x000e640008001115 */
[----:B-1----:R-:W-:Y:S05]  /*4e60*/  @!P0 BRA `(.L_x_85) ;  /* 0x00000050002c8947 */ /* 0x002fea0003800000 */
.L_x_167:
[----:B------:R-:W4:Y:S02]  /*4e70*/  SYNCS.PHASECHK.TRANS64.TRYWAIT P0, [UR21+0x58], R2 ;  /* 0x00005802ff0075a7 */ /* 0x000f240008001115 */
[----:B----4-:R-:W-:Y:S05]  /*4e80*/  @!P0 BRA `(.L_x_86) ;  /* 0x00000050003c8947 */ /* 0x010fea0003800000 */
.L_x_169:
[----:B------:R-:W4:Y:S02]  /*4e90*/  SYNCS.PHASECHK.TRANS64.TRYWAIT P0, [UR21+0x60], R2 ;  /* 0x00006002ff0075a7 */ /* 0x000f240008001115 */
[----:B----4-:R-:W-:Y:S05]  /*4ea0*/  @!P0 BRA `(.L_x_87) ;  /* 0x00000050004c8947 */ /* 0x010fea0003800000 */
.L_x_171:
[----:B-1----:R-:W-:-:S07]  /*4eb0*/  MOV R0, UR21 ;  /* 0x0000001500007c02 */ /* 0x002fce0008000f00 */
.L_x_88:
[----:B-1----:R-:W-:-:S04]  /*4ec0*/  SHF.L.U32 R2, R15, 0x1f, RZ ;  /* 0x0000001f0f027819 */ /* 0x002fc800000006ff */
[----:B------:R1:W4:Y:S03]  /*4ed0*/  SYNCS.PHASECHK.TRANS64.TRYWAIT P0, [R0+URZ+0x68], R2 ;  /* 0x00006802000075a7 */ /* 0x00032600080011ff */
[----:B----4-:R-:W-:Y:S05]  /*4ee0*/  @!P0 NANOSLEEP.SYNCS 0x989680 ;  /* 0x009896800000895d */ /* 0x010fea0003900000 */
[----:B------:R-:W4:Y:S02]  /*4ef0*/  @!P0 SYNCS.PHASECHK.TRANS64 P0, [R0+URZ+0x68], R2 ;  /* 0x00006802000085a7 */ /* 0x000f2400080010ff */
[----:B--234-:R-:W-:Y:S05]  /*4f00*/  @P0 EXIT ;  /* 0x000000000000094d */ /* 0x01cfea0003800000 */
[----:B------:R-:W-:Y:S05]  /*4f10*/  BRA `(.L_x_88) ;  /* 0xfffffffc00e87947 */ /* 0x000fea000383ffff */
.L_x_73:
[----:B------:R-:W-:-:S06]  /*4f20*/  UISETP.GE.AND UP0, UPT, UR17, 0x4, UPT ;  /* 0x000000041100788c */ /* 0x000fcc000bf06270 */
[----:B------:R-:W-:-:S13]  /*4f30*/  PLOP3.LUT P0, PT, PT, PT, UP0, 0x80, 0x8 ;  /* 0x000000000008781c */ /* 0x000fda0003f0f008 */
[----:B-1----:R-:W-:Y:S05]  /*4f40*/  @!P0 EXIT ;  /* 0x000000000000894d */ /* 0x002fea0003800000 */
[----:B------:R-:W-:Y:S01]  /*4f50*/  BAR.SYNC.DEFER_BLOCKING 0x6, 0xa0 ;  /* 0x0182800000007b1d */ /* 0x000fe20000010000 */
[C---:B------:R-:W-:Y:S01]  /*4f60*/  IMAD.SHL.U32 R7, R85.reuse, 0x40, RZ ;  /* 0x0000004055077824 */ /* 0x040fe200078e00ff */
[C---:B------:R-:W-:Y:S01]  /*4f70*/  LOP3.LUT R87, R85.reuse, 0x60, RZ, 0xc0, !PT ;  /* 0x0000006055577812 */ /* 0x040fe200078ec0ff */
[C---:B------:R-:W-:Y:S02]  /*4f80*/  IMAD.SHL.U32 R4, R85.reuse, 0x20, RZ ;  /* 0x0000002055047824 */ /* 0x040fe400078e00ff */
[----:B------:R-:W-:Y:S02]  /*4f90*/  HFMA2 R36, -RZ, RZ, 0, 0 ;  /* 0x00000000ff247431 */ /* 0x000fe400000001ff */
[----:B------:R-:W-:Y:S01]  /*4fa0*/  IMAD.SHL.U32 R5, R85, 0x8, RZ ;  /* 0x0000000855057824 */ /* 0x000fe200078e00ff */
[----:B------:R-:W-:Y:S01]  /*4fb0*/  UMOV UR44, 0x400 ;  /* 0x00000400002c7882 */ /* 0x000fe20000000000 */
[----:B------:R-:W1:Y:S01]  /*4fc0*/  LDC.64 R72, c[0x0][0x8b0] ;  /* 0x00022c00ff487b82 */ /* 0x000e620000000a00 */
[----:B------:R-:W-:Y:S01]  /*4fd0*/  ULEA UR44, UR45, UR44, 0x18 ;  /* 0x0000002c2d2c7291 */ /* 0x000fe2000f8ec0ff */
[----:B------:R-:W-:Y:S01]  /*4fe0*/  LOP3.LUT R6, R7, 0x180, RZ, 0xc0, !PT ;  /* 0x0000018007067812 */ /* 0x000fe200078ec0ff */
[C---:B------:R-:W-:Y:S01]  /*4ff0*/  IMAD.U32 R37, R85.reuse, 0x10000, RZ ;  /* 0x0001000055257824 */ /* 0x040fe200078e00ff */
[----:B------:R-:W-:Y:S01]  /*5000*/  LOP3.LUT R4, R4, 0xc00, RZ, 0xc0, !PT ;  /* 0x00000c0004047812 */ /* 0x000fe200078ec0ff */
[----:B------:R-:W-:Y:S01]  /*5010*/  UIADD3 UR4, UPT, UPT, UR44, 0x4200, URZ ;  /* 0x000042002c047890 */ /* 0x000fe2000fffe0ff */
[----:B------:R-:W-:Y:S01]  /*5020*/  LOP3.LUT R5, R6, 0x30, R5, 0xf8, !PT ;  /* 0x0000003006057812 */ /* 0x000fe200078ef805 */
[----:B------:R-:W-:Y:S01]  /*5030*/  IMAD.SHL.U32 R6, R85, 0x2, RZ ;  /* 0x0000000255067824 */ /* 0x000fe200078e00ff */
[----:B------:R-:W2:Y:S01]  /*5040*/  LDC.64 R70, c[0x0][0x8a8] ;  /* 0x00022a00ff467b82 */ /* 0x000ea20000000a00 */
[----:B------:R-:W-:Y:S01]  /*5050*/  LOP3.LUT R4, R4, 0x40, R7, 0xf8, !PT ;  /* 0x0000004004047812 */ /* 0x000fe200078ef807 */
[----:B------:R-:W-:Y:S01]  /*5060*/  UIADD3 UR5, UPT, UPT, UR44, 0x200, URZ ;  /* 0x000002002c057890 */ /* 0x000fe2000fffe0ff */
[----:B------:R-:W-:Y:S01]  /*5070*/  LOP3.LUT R37, R37, 0x600000, RZ, 0xc0, !PT ;  /* 0x0060000025257812 */ /* 0x000fe200078ec0ff */
[----:B------:R-:W-:Y:S01]  /*5080*/  IMAD.MOV.U32 R84, RZ, RZ, RZ ;  /* 0x000000ffff547224 */ /* 0x000fe200078e00ff */
[----:B------:R-:W-:Y:S01]  /*5090*/  LOP3.LUT R85, R85, 0x2, RZ, 0xc0, !PT ;  /* 0x0000000255557812 */ /* 0x000fe200078ec0ff */
[----:B------:R-:W-:Y:S01]  /*50a0*/  IMAD.MOV.U32 R79, RZ, RZ, RZ ;  /* 0x000000ffff4f7224 */ /* 0x000fe200078e00ff */
[----:B------:R-:W-:-:S02]  /*50b0*/  LOP3.LUT R5, R5, 0x20, R6, 0x78, !PT ;  /* 0x0000002005057812 */ /* 0x000fc400078e7806 */
[----:B------:R-:W-:Y:S01]  /*50c0*/  CS2R R82, SRZ ;  /* 0x0000000000527805 */ /* 0x000fe2000001ff00 */
[----:B------:R-:W3:Y:S01]  /*50d0*/  LDS R0, [UR44+0x130] ;  /* 0x0001302cff007984 */ /* 0x000ee20008000800 */
[----:B------:R-:W-:Y:S01]  /*50e0*/  LOP3.LUT R4, R4, 0x200, R7, 0xf8, !PT ;  /* 0x0000020004047812 */ /* 0x000fe200078ef807 */
[----:B------:R-:W-:Y:S01]  /*50f0*/  IMAD.U32 R88, RZ, RZ, UR5 ;  /* 0x00000005ff587e24 */ /* 0x000fe2000f8e00ff */
[----:B------:R-:W-:Y:S01]  /*5100*/  MOV R81, RZ ;  /* 0x000000ff00517202 */ /* 0x000fe20000000f00 */
[----:B------:R-:W-:Y:S01]  /*5110*/  IMAD.MOV R80, RZ, RZ, -R85 ;  /* 0x000000ffff507224 */ /* 0x000fe200078e0a55 */
[----:B------:R-:W-:Y:S01]  /*5120*/  LOP3.LUT R69, R4, R5, RZ, 0xfc, !PT ;  /* 0x0000000504457212 */ /* 0x000fe200078efcff */
[----:B------:R-:W-:Y:S01]  /*5130*/  IMAD.U32 R86, RZ, RZ, UR4 ;  /* 0x00000004ff567e24 */ /* 0x000fe2000f8e00ff */
[----:B------:R-:W4:Y:S01]  /*5140*/  LDCU UR58, c[0x0][0x370] ;  /* 0x00006e00ff3a77ac */ /* 0x000f220008000800 */
[----:B------:R-:W1:Y:S01]  /*5150*/  LDCU.64 UR62, c[0x0][0x348] ;  /* 0x00006900ff3e77ac */ /* 0x000e620008000a00 */
[----:B------:R-:W1:Y:S01]  /*5160*/  LDCU UR43, c[0x0][0xb0c] ;  /* 0x00016180ff2b77ac */ /* 0x000e620008000800 */
[----:B------:R-:W1:Y:S01]  /*5170*/  LDCU UR39, c[0x0][0xb30] ;  /* 0x00016600ff2777ac */ /* 0x000e620008000800 */
[----:B------:R-:W1:Y:S01]  /*5180*/  LDCU.64 UR56, c[0x0][0x888] ;  /* 0x00011100ff3877ac */ /* 0x000e620008000a00 */
[----:B------:R-:W1:Y:S01]  /*5190*/  LDCU.64 UR40, c[0x0][0xb28] ;  /* 0x00016500ff2877ac */ /* 0x000e620008000a00 */
[----:B------:R-:W1:Y:S01]  /*51a0*/  LDCU.64 UR60, c[0x0][0x890] ;  /* 0x00011200ff3c77ac */ /* 0x000e620008000a00 */
[----:B------:R-:W1:Y:S01]  /*51b0*/  LDCU.128 UR52, c[0x0][0xb10] ;  /* 0x00016200ff3477ac */ /* 0x000e620008000c00 */
[----:B------:R-:W1:Y:S02]  /*51c0*/  LDCU UR47, c[0x0][0x374] ;  /* 0x00006e80ff2f77ac */ /* 0x000e640008000800 */
[----:B-1234-:R-:W-:-:S07]  /*51d0*/  IMAD.IADD R37, R0, 0x1, R37 ;  /* 0x0000000100257824 */ /* 0x01efce00078e0225 */
.L_x_130:
[----:B------:R-:W-:Y:S02]  /*51e0*/  LEA R3, R79, UR44, 0x3 ;  /* 0x0000002c4f037c11 */ /* 0x000fe4000f8e18ff */
[----:B------:R-:W-:Y:S02]  /*51f0*/  SHF.L.U32 R0, R83, 0x1f, RZ ;  /* 0x0000001f53007819 */ /* 0x000fe400000006ff */
[----:B-1----:R-:W-:Y:S02]  /*5200*/  LEA R4, R79, UR44, 0x4 ;  /* 0x0000002c4f047c11 */ /* 0x002fe4000f8e20ff */
[----:B------:R-:W1:Y:S02]  /*5210*/  SYNCS.PHASECHK.TRANS64.TRYWAIT P0, [R3+URZ+0x80], R0 ;  /* 0x00008000030075a7 */ /* 0x000e6400080011ff */
[----:B-1----:R-:W-:Y:S05]  /*5220*/  @!P0 BRA `(.L_x_89) ;  /* 0x0000004c00848947 */ /* 0x002fea0003800000 */
.L_x_172:
        /* <DEDUP_REMOVED lines=8> */
[----:B--2---:R-:W-:Y:S11]  /*52b0*/  LOP3.LUT P0, RZ, R6, 0x1, RZ, 0xc0, !PT ;  /* 0x0000000106ff7812 */ /* 0x004ff6000780c0ff */
[----:B------:R-:W-:Y:S02]  /*52c0*/  @!UPT UIADD3 URZ, UPT, UPT, URZ, URZ, URZ ;  /* 0x000000fffffff290 */ /* 0x000fe4000fffe0ff */
[----:B---3--:R-:W-:Y:S01]  /*52d0*/  VOTEU.ANY UP1, P0 ;  /* 0x0000000000ff7886 */ /* 0x008fe20000020100 */
[----:B------:R-:W-:Y:S01]  /*52e0*/  PLOP3.LUT P0, PT, PT, PT, UP1, 0x80, 0x8 ;  /* 0x000000000008781c */ /* 0x000fe20003f0f018 */
[----:B------:R-:W-:Y:S11]  /*52f0*/  UP2UR UR46, UPR, URZ, 0x2 ;  /* 0x00000002ff2e7883 */ /* 0x000ff60008000000 */
[----:B------:R-:W-:Y:S01]  /*5300*/  @!UPT UIADD3 URZ, UPT, UPT, URZ, URZ, URZ ;  /* 0x000000fffffff290 */ /* 0x000fe2000fffe0ff */
[----:B-1----:R-:W-:Y:S02]  /*5310*/  @P0 SHF.R.U32.HI R0, RZ, 0x10, R5 ;  /* 0x00000010ff000819 */ /* 0x002fe40000011605 */
        /* <DEDUP_REMOVED lines=12> */
[----:B------:R-:W2:Y:S01]  /*53e0*/  LDCU UR12, c[0x0][0xb20] ;  /* 0x00016400ff0c77ac */ /* 0x000ea20008000800 */
[----:B------:R-:W-:Y:S02]  /*53f0*/  UIMAD.WIDE.U32 UR4, UR47, UR55, URZ ;  /* 0x000000372f0472a5 */ /* 0x000fe4000f8e00ff */
[----:B------:R-:W-:Y:S02]  /*5400*/  UIMAD.WIDE.U32 UR6, UR58, UR52, URZ ;  /* 0x000000343a0672a5 */ /* 0x000fe4000f8e00ff */
[----:B------:R-:W-:Y:S02]  /*5410*/  UISETP.NE.AND UP0, UPT, UR54, 0x1, UPT ;  /* 0x000000013600788c */ /* 0x000fe4000bf05270 */
[----:B------:R-:W-:Y:S02]  /*5420*/  UIMAD.WIDE.U32 UR8, UR37, UR55, URZ ;  /* 0x00000037250872a5 */ /* 0x000fe4000f8e00ff */
[----:B------:R-:W-:Y:S02]  /*5430*/  UIMAD.WIDE.U32 UR10, UR38, UR52, URZ ;  /* 0x00000034260a72a5 */ /* 0x000fe4000f8e00ff */
[----:B------:R-:W-:Y:S02]  /*5440*/  UISETP.NE.AND UP1, UPT, UR43, 0x1, UPT ;  /* 0x000000012b00788c */ /* 0x000fe4000bf25270 */
[----:B------:R-:W-:Y:S01]  /*5450*/  UISETP.NE.AND UP2, UPT, UR42, 0x1, UPT ;  /* 0x000000012a00788c */ /* 0x000fe2000bf45270 */
[----:B------:R-:W-:Y:S02]  /*5460*/  UMOV UR4, UR5 ;  /* 0x0000000500047c82 */ /* 0x000fe40008000000 */
[----:B--2---:R-:W-:Y:S03]  /*5470*/  USHF.R.U32.HI UR5, URZ, UR12, UR4 ;  /* 0x0000000cff057299 */ /* 0x004fe60008011604 */
[----:B------:R-:W-:Y:S02]  /*5480*/  UMOV UR4, UR7 ;  /* 0x0000000700047c82 */ /* 0x000fe40008000000 */
[----:B------:R-:W-:Y:S02]  /*5490*/  USHF.R.U32.HI UR7, URZ, UR53, UR4 ;  /* 0x00000035ff077299 */ /* 0x000fe40008011604 */
[----:B------:R-:W-:Y:S02]  /*54a0*/  USEL UR4, UR47, UR5, !UP0 ;  /* 0x000000052f047287 */ /* 0x000fe4000c000000 */
[----:B------:R-:W-:Y:S01]  /*54b0*/  USEL UR7, UR58, UR7, !UP1 ;  /* 0x000000073a077287 */ /* 0x000fe2000c800000 */
[----:B------:R-:W-:Y:S01]  /*54c0*/  UMOV UR5, UR9 ;  /* 0x0000000900057c82 */ /* 0x000fe20008000000 */
[----:B------:R-:W-:Y:S02]  /*54d0*/  UIMAD.WIDE.U32 UR8, UR4, UR40, URZ ;  /* 0x00000028040872a5 */ /* 0x000fe4000f8e00ff */
[----:B------:R-:W-:Y:S03]  /*54e0*/  USHF.R.U32.HI UR6, URZ, UR12, UR5 ;  /* 0x0000000cff067299 */ /* 0x000fe60008011605 */
[----:B------:R-:W-:Y:S01]  /*54f0*/  UMOV UR5, UR11 ;  /* 0x0000000b00057c82 */ /* 0x000fe20008000000 */
[----:B------:R-:W-:Y:S02]  /*5500*/  UIMAD.WIDE.U32 UR10, UR7, UR40, URZ ;  /* 0x00000028070a72a5 */ /* 0x000fe4000f8e00ff */
[----:B------:R-:W-:Y:S02]  /*5510*/  USHF.R.U32.HI UR12, URZ, UR53, UR5 ;  /* 0x00000035ff0c7299 */ /* 0x000fe40008011605 */
[----:B------:R-:W-:Y:S01]  /*5520*/  USEL UR6, UR37, UR6, !UP0 ;  /* 0x0000000625067287 */ /* 0x000fe2000c000000 */
[----:B------:R-:W-:Y:S02]  /*5530*/  UMOV UR5, UR9 ;  /* 0x0000000900057c82 */ /* 0x000fe40008000000 */
[----:B------:R-:W-:Y:S01]  /*5540*/  UMOV UR10, UR11 ;  /* 0x0000000b000a7c82 */ /* 0x000fe20008000000 */
[----:B------:R-:W-:Y:S02]  /*5550*/  @UP2 USHF.R.U32.HI UR4, URZ, UR41, UR5 ;  /* 0x00000029ff042299 */ /* 0x000fe40008011605 */
[----:B------:R-:W-:Y:S02]  /*5560*/  @UP2 USHF.R.U32.HI UR7, URZ, UR41, UR10 ;  /* 0x00000029ff072299 */ /* 0x000fe4000801160a */
[----:B------:R-:W-:Y:S02]  /*5570*/  UIMAD UR4, UR42, UR4, URZ ;  /* 0x000000042a0472a4 */ /* 0x000fe4000f8e02ff */
        /* <DEDUP_REMOVED lines=8> */
[----:B------:R-:W-:Y:S02]  /*5600*/  USEL UR11, UR6, UR4, !UP2 ;  /* 0x00000004060b7287 */ /* 0x000fe4000d000000 */
[----:B------:R-:W-:Y:S02]  /*5610*/  UIADD3 UR8, UPT, UPT, -UR5, URZ, URZ ;  /* 0x000000ff05087290 */ /* 0x000fe4000fffe1ff */
[----:B------:R-:W-:Y:S01]  /*5620*/  UIADD3 UR10, UPT, UPT, -UR11, URZ, URZ ;  /* 0x000000ff0b0a7290 */ /* 0x000fe2000fffe1ff */
[----:B------:R-:W-:Y:S01]  /*5630*/  @!UP0 UMOV UR4, UR9 ;  /* 0x0000000900048c82 */ /* 0x000fe20008000000 */
[----:B------:R-:W-:Y:S02]  /*5640*/  UIADD3 UR9, UPT, UPT, -UR6, URZ, URZ ;  /* 0x000000ff06097290 */ /* 0x000fe4000fffe1ff */
[----:B------:R-:W-:Y:S02]  /*5650*/  @!UP0 USHF.R.U32.HI UR4, URZ, UR41, UR4 ;  /* 0x00000029ff048299 */ /* 0x000fe40008011604 */
[----:B------:R-:W-:Y:S02]  /*5660*/  UIMAD UR10, UR42, UR10, UR6 ;  /* 0x0000000a2a0a72a4 */ /* 0x000fe4000f8e0206 */
[----:B------:R-:W-:Y:S04]  /*5670*/  @!UP0 USEL UR4, UR5, UR4, !UP2 ;  /* 0x0000000405048287 */ /* 0x000fe8000d000000 */
[----:B------:R-:W-:Y:S02]  /*5680*/  @!UP0 UIMAD UR10, UR7, UR10, UR4 ;  /* 0x0000000a070a82a4 */ /* 0x000fe4000f8e0204 */
[----:B------:R-:W-:Y:S02]  /*5690*/  @!UP0 UIADD3 UR11, UPT, UPT, UR11, -UR4, URZ ;  /* 0x800000040b0b8290 */ /* 0x000fe4000fffe0ff */
[----:B------:R-:W-:Y:S02]  /*56a0*/  UIMAD UR7, UR43, UR8, UR38 ;  /* 0x000000082b0772a4 */ /* 0x000fe4000f8e0226 */
[----:B------:R-:W-:Y:S02]  /*56b0*/  @!UP0 UIMAD UR6, UR11, UR42, UR5 ;  /* 0x0000002a0b0682a4 */ /* 0x000fe4000f8e0205 */
[----:B------:R-:W-:Y:S01]  /*56c0*/  UIMAD UR4, UR54, UR9, UR37 ;  /* 0x00000009360472a4 */ /* 0x000fe2000f8e0225 */
[----:B------:R-:W-:Y:S02]  /*56d0*/  @!UP0 UMOV UR5, UR10 ;  /* 0x0000000a00058c82 */ /* 0x000fe40008000000 */
[----:B------:R-:W-:Y:S02]  /*56e0*/  UIMAD UR38, UR5, UR43, UR7 ;  /* 0x0000002b052672a4 */ /* 0x000fe4000f8e0207 */
[----:B------:R-:W-:Y:S11]  /*56f0*/  UIMAD UR37, UR6, UR54, UR4 ;  /* 0x00000036062572a4 */ /* 0x000ff6000f8e0204 */
[----:B------:R-:W-:Y:S01]  /*5700*/  @!UPT UIADD3 URZ, UPT, UPT, URZ, URZ, URZ ;  /* 0x000000fffffff290 */ /* 0x000fe2000fffe0ff */
.L_x_90:
[----:B------:R-:W-:Y:S01]  /*5710*/  UISETP.NE.AND UP0, UPT, UR39, 0x1, UPT ;  /* 0x000000012700788c */ /* 0x000fe2000bf05270 */
[----:B------:R-:W-:Y:S01]  /*5720*/  R2UR UR11, R88 ;  /* 0x00000000580b72ca */ /* 0x000fe200000e0000 */
[----:B------:R-:W-:Y:S01]  /*5730*/  USHF.L.U32 UR50, UR16, 0x6, URZ ;  /* 0x0000000610327899 */ /* 0x000fe200080006ff */
[----:B------:R-:W-:Y:S01]  /*5740*/  IADD3 R79, PT, PT, R79, 0x1, RZ ;  /* 0x000000014f4f7810 */ /* 0x000fe20007ffe0ff */
[----:B------:R-:W-:Y:S07]  /*5750*/  USHF.L.U32 UR49, UR20, 0x8, URZ ;  /* 0x0000000814317899 */ /* 0x000fee00080006ff */
[----:B------:R-:W2:Y:S01]  /*5760*/  @!UP0 LDCU.128 UR12, c[0x0][0xb10] ;  /* 0x00016200ff0c87ac */ /* 0x000ea20008000c00 */
[----:B------:R-:W3:Y:S01]  /*5770*/  @!UP0 LDCU UR5, c[0x0][0xb0c] ;  /* 0x00016180ff0587ac */ /* 0x000ee20008000800 */
[----:B------:R-:W4:Y:S01]  /*5780*/  @!UP0 LDCU UR10, c[0x0][0xb20] ;  /* 0x00016400ff0a87ac */ /* 0x000f220008000800 */
[----:B--2---:R-:W-:Y:S02]  /*5790*/  UIMAD.WIDE.U32 UR8, UR38, UR12, URZ ;  /* 0x0000000c260872a5 */ /* 0x004fe4000f8e00ff */
[----:B------:R-:W-:Y:S02]  /*57a0*/  UIMAD.WIDE.U32 UR6, UR37, UR15, URZ ;  /* 0x0000000f250672a5 */ /* 0x000fe4000f8e00ff */
[----:B------:R-:W-:Y:S03]  /*57b0*/  @!UP0 UISETP.NE.AND UP1, UPT, UR14, 0x1, UPT ;  /* 0x000000010e00888c */ /* 0x000fe6000bf25270 */
[----:B------:R-:W-:Y:S01]  /*57c0*/  @!UP0 UMOV UR4, UR9 ;  /* 0x0000000900048c82 */ /* 0x000fe20008000000 */
[----:B---3--:R-:W-:Y:S02]  /*57d0*/  @!UP0 UISETP.NE.AND UP2, UPT, UR5, 0x1, UPT ;  /* 0x000000010500888c */ /* 0x008fe4000bf45270 */
[----:B------:R-:W-:Y:S01]  /*57e0*/  @!UP0 USHF.R.U32.HI UR4, URZ, UR13, UR4 ;  /* 0x0000000dff048299 */ /* 0x000fe20008011604 */
[----:B------:R-:W-:Y:S02]  /*57f0*/  @!UP0 UMOV UR6, UR7 ;  /* 0x0000000700068c82 */ /* 0x000fe40008000000 */
[----:B----4-:R-:W-:Y:S02]  /*5800*/  @!UP0 USHF.R.U32.HI UR6, URZ, UR10, UR6 ;  /* 0x0000000aff068299 */ /* 0x010fe40008011606 */
[----:B------:R-:W-:Y:S02]  /*5810*/  @!UP0 USEL UR7, UR38, UR4, !UP2 ;  /* 0x0000000426078287 */ /* 0x000fe4000d000000 */
[----:B------:R-:W-:Y:S04]  /*5820*/  @!UP0 USEL UR6, UR37, UR6, !UP1 ;  /* 0x0000000625068287 */ /* 0x000fe8000c800000 */
[----:B------:R-:W-:Y:S02]  /*5830*/  @!UP0 UIADD3 UR4, UPT, UPT, -UR7, UR6, URZ ;  /* 0x0000000607048290 */ /* 0x000fe4000fffe1ff */
[----:B------:R-:W-:Y:S02]  /*5840*/  @!UP0 UIADD3 UR6, UPT, UPT, UR7, -UR6, URZ ;  /* 0x8000000607068290 */ /* 0x000fe4000fffe0ff */
[----:B------:R-:W-:Y:S02]  /*5850*/  @!UP0 UIMAD UR38, UR4, UR5, UR38 ;  /* 0x00000005042682a4 */ /* 0x000fe4000f8e0226 */
[----:B------:R-:W-:Y:S02]  /*5860*/  @!UP0 UIMAD UR37, UR6, UR14, UR37 ;  /* 0x0000000e062582a4 */ /* 0x000fe4000f8e0225 */
[----:B------:R-:W-:Y:S09]  /*5870*/  ULOP3.LUT UP0, URZ, UR11, 0x1b0, URZ, 0xc0, !UPT ;  /* 0x000001b00bff7892 */ /* 0x000ff2000f80c0ff */
[----:B------:R-:W-:Y:S05]  /*5880*/  BRA.U !UP0, `(.L_x_91) ;  /* 0x0000000108407547 */ /* 0x000fea000b800000 */
[----:B------:R-:W2:Y:S01]  /*5890*/  LDCU.64 UR8, c[0x4][0x88] ;  /* 0x01001100ff0877ac */ /* 0x000ea20008000a00 */
[----:B------:R-:W-:Y:S01]  /*58a0*/  MOV R3, 0x0 ;  /* 0x0000000000037802 */ /* 0x000fe20000000f00 */
[----:B------:R-:W-:Y:S02]  /*58b0*/  HFMA2 R12, -RZ, RZ, 0, 5.9604644775390625e-08 ;  /* 0x00000001ff0c7431 */ /* 0x000fe400000001ff */
[----:B------:R-:W-:Y:S02]  /*58c0*/  IMAD.MOV.U32 R8, RZ, RZ, 0x70 ;  /* 0x00000070ff087424 */ /* 0x000fe400078e00ff */
[----:B------:R-:W-:Y:S01]  /*58d0*/  IMAD.MOV.U32 R13, RZ, RZ, RZ ;  /* 0x000000ffff0d7224 */ /* 0x000fe200078e00ff */
[----:B------:R-:W3:Y:S01]  /*58e0*/  LDCU.64 UR6, c[0x4][0x90] ;  /* 0x01001200ff0677ac */ /* 0x000ee20008000a00 */
[----:B------:R-:W4:Y:S01]  /*58f0*/  LDC.64 R2, c[0x4][R3] ;  /* 0x0100000003027b82 */ /* 0x000f220000000a00 */
[----:B------:R-:W1:Y:S01]  /*5900*/  LDCU.64 UR4, c[0x4][0x8] ;  /* 0x01000100ff0477ac */ /* 0x000e620008000a00 */
[----:B--2---:R-:W-:Y:S01]  /*5910*/  MOV R5, UR9 ;  /* 0x0000000900057c02 */ /* 0x004fe20008000f00 */
[----:B------:R-:W-:Y:S01]  /*5920*/  IMAD.U32 R4, RZ, RZ, UR8 ;  /* 0x00000008ff047e24 */ /* 0x000fe2000f8e00ff */
[----:B---3--:R-:W-:Y:S01]  /*5930*/  MOV R7, UR7 ;  /* 0x0000000700077c02 */ /* 0x008fe20008000f00 */
[----:B------:R-:W-:Y:S01]  /*5940*/  IMAD.U32 R6, RZ, RZ, UR6 ;  /* 0x00000006ff067e24 */ /* 0x000fe2000f8e00ff */
[----:B-1----:R-:W-:Y:S01]  /*5950*/  MOV R11, UR5 ;  /* 0x00000005000b7c02 */ /* 0x002fe20008000f00 */
[----:B------:R-:W-:Y:S02]  /*5960*/  IMAD.U32 R10, RZ, RZ, UR4 ;  /* 0x00000004ff0a7e24 */ /* 0x000fe4000f8e00ff */
[----:B------:R-:W-:Y:S07]  /*5970*/  LEPC R20, `(.L_x_91) ;  /* 0x000000001014794e */ /* 0x000fee0000000000 */
[----:B----45:R-:W-:Y:S05]  /*5980*/  CALL.ABS.NOINC R2 ;  /* 0x0000000002007343 */ /* 0x030fea0003c00000 */
.L_x_91:
[----:B------:R-:W-:Y:S01]  /*5990*/  LOP3.LUT P0, RZ, R86, 0x1b0, RZ, 0xc0, !PT ;  /* 0x000001b056ff7812 */ /* 0x000fe2000780c0ff */
[----:B------:R-:W-:Y:S11]  /*59a0*/  BSSY.RECONVERGENT B6, `(.L_x_92) ;  /* 0x0000013000067945 */ /* 0x000ff60003800200 */
[----:B------:R-:W-:Y:S01]  /*59b0*/  @!UPT UIADD3 URZ, UPT, UPT, URZ, URZ, URZ ;  /* 0x000000fffffff290 */ /* 0x000fe2000fffe0ff */
[----:B------:R-:W-:Y:S05]  /*59c0*/  @!P0 BRA `(.L_x_93) ;  /* 0x0000000000408947 */ /* 0x000fea0003800000 */
        /* <DEDUP_REMOVED lines=16> */
.L_x_93:
[----:B------:R-:W-:Y:S05]  /*5ad0*/  BSYNC.RECONVERGENT B6 ;  /* 0x0000000000067941 */ /* 0x000fea0003800200 */
.L_x_92:
[----:B------:R-:W-:Y:S01]  /*5ae0*/  R2UR UR4, R78 ;  /* 0x000000004e0472ca */ /* 0x000fe200000e0000 */
[----:B------:R-:W-:Y:S01]  /*5af0*/  UISETP.NE.U32.AND UP0, UPT, UR60, URZ, UPT ;  /* 0x000000ff3c00728c */ /* 0x000fe2000bf05070 */
[----:B------:R-:W-:Y:S02]  /*5b00*/  ISETP.NE.U32.AND P4, PT, R72, RZ, PT ;  /* 0x000000ff4800720c */ /* 0x000fe40003f85070 */
[----:B------:R-:W-:Y:S01]  /*5b10*/  ISETP.NE.U32.AND P2, PT, RZ, UR56, PT ;  /* 0x00000038ff007c0c */ /* 0x000fe2000bf45070 */
[----:B------:R-:W-:Y:S01]  /*5b20*/  UISETP.NE.AND.EX UP1, UPT, UR61, URZ, UPT, UP0 ;  /* 0x000000ff3d00728c */ /* 0x000fe2000bf25300 */
[----:B------:R-:W-:Y:S01]  /*5b30*/  ISETP.NE.AND.EX P4, PT, R73, RZ, PT, P4 ;  /* 0x000000ff4900720c */ /* 0x000fe20003f85340 */
[----:B------:R-:W-:Y:S01]  /*5b40*/  UPLOP3.LUT UP0, UPT, UPT, UPT, UPT, 0x40, 0x4 ;  /* 0x000000000004789c */ /* 0x000fe20003f0e870 */
[----:B------:R-:W-:Y:S05]  /*5b50*/  ISETP.NE.AND.EX P2, PT, RZ, UR57, PT, P2 ;  /* 0x00000039ff007c0c */ /* 0x000fea000bf45320 */
[----:B------:R-:W-:Y:S06]  /*5b60*/  UISETP.NE.AND UP2, UPT, UR4, URZ, UPT ;  /* 0x000000ff0400728c */ /* 0x000fec000bf45270 */
[----:B------:R-:W-:Y:S05]  /*5b70*/  PLOP3.LUT P1, PT, PT, PT, UP2, 0x80, 0x8 ;  /* 0x000000000008781c */ /* 0x000fea0003f2f028 */
[----:B------:R-:W-:Y:S06]  /*5b80*/  @UP2 UPLOP3.LUT UP0, UPT, UPT, UPT, UP1, 0x80, 0x8 ;  /* 0x000000000008289c */ /* 0x000fec0003f0f010 */
[----:B------:R-:W-:Y:S01]  /*5b90*/  PLOP3.LUT P0, PT, PT, PT, UP0, 0x80, 0x8 ;  /* 0x000000000008781c */ /* 0x000fe20003f0f008 */
[----:B------:R-:W-:Y:S01]  /*5ba0*/  @!UPT UIADD3 URZ, UPT, UPT, URZ, URZ, URZ ;  /* 0x000000fffffff290 */ /* 0x000fe2000fffe0ff */
[----:B------:R-:W-:Y:S11]  /*5bb0*/  BRA.U !UP1, `(.L_x_94) ;  /* 0x00000001093c7547 */ /* 0x000ff6000b800000 */
[----:B------:R-:W-:Y:S01]  /*5bc0*/  UISETP.NE.U32.AND UP0, UPT, UR56, URZ, UPT ;  /* 0x000000ff3800728c */ /* 0x000fe2000bf05070 */
[----:B-1----:R-:W-:Y:S01]  /*5bd0*/  HFMA2 R0, -RZ, RZ, 0, 5.9604644775390625e-08 ;  /* 0x00000001ff007431 */ /* 0x002fe200000001ff */
[----:B------:R-:W1:Y:S01]  /*5be0*/  LDCU.64 UR8, c[0x0][0x358] ;  /* 0x00006b00ff0877ac */ /* 0x000e620008000a00 */
[----:B------:R-:W-:Y:S01]  /*5bf0*/  IMAD.MOV.U32 R74, RZ, RZ, 0x1 ;  /* 0x00000001ff4a7424 */ /* 0x000fe200078e00ff */
[----:B------:R-:W-:Y:S06]  /*5c00*/  UISETP.NE.AND.EX UP0, UPT, UR57, URZ, UPT, UP0 ;  /* 0x000000ff3900728c */ /* 0x000fec000bf05300 */
[----:B------:R-:W-:Y:S05]  /*5c10*/  PLOP3.LUT P3, PT, PT, PT, UP0, 0x80, 0x8 ;  /* 0x000000000008781c */ /* 0x000fea0003f6f008 */
[----:B------:R-:W2:Y:S01]  /*5c20*/  @UP0 LDCU.64 UR4, c[0x0][0x888] ;  /* 0x00011100ff0407ac */ /* 0x000ea20008000a00 */
[----:B------:R-:W-:Y:S07]  /*5c30*/  @UP0 UIMAD UR6, UR36, UR60, URZ ;  /* 0x0000003c240602a4 */ /* 0x000fee000f8e02ff */
[----:B------:R-:W-:Y:S01]  /*5c40*/  @!P3 PRMT R74, R0, 0x7610, R74 ;  /* 0x00007610004ab816 */ /* 0x000fe2000000004a */
[----:B--2---:R-:W-:Y:S06]  /*5c50*/  @UP0 UIMAD.WIDE UR4, UR6, 0x4, UR4 ;  /* 0x00000004060408a5 */ /* 0x004fec000f8e0204 */
[----:B-----5:R-:W-:Y:S01]  /*5c60*/  IMAD.U32 R40, RZ, RZ, UR4 ;  /* 0x00000004ff287e24 */ /* 0x020fe2000f8e00ff */
[----:B------:R-:W-:Y:S04]  /*5c70*/  MOV R41, UR5 ;  /* 0x0000000500297c02 */ /* 0x000fe80008000f00 */
[----:B------:R-:W2:Y:S01]  /*5c80*/  @!UP0 LDCU UR4, c[0x0][0x880] ;  /* 0x00011000ff0487ac */ /* 0x000ea20008000800 */
[----:B-1----:R3:W5:Y:S02]  /*5c90*/  @P3 LDG.E R40, desc[UR8][R40.64] ;  /* 0x0000000828283981 */ /* 0x002764000c1e1900 */
[----:B--23--:R-:W-:Y:S02]  /*5ca0*/  @!P3 IMAD.U32 R40, RZ, RZ, UR4 ;  /* 0x00000004ff28be24 */ /* 0x00cfe4000f8e00ff */
.L_x_94:
[----:B------:R-:W-:Y:S05]  /*5cb0*/  @!P4 BRA `(.L_x_95) ;  /* 0x000000000024c947 */ /* 0x000fea0003800000 */
[----:B------:R-:W-:Y:S01]  /*5cc0*/  ISETP.NE.U32.AND P3, PT, R70, RZ, PT ;  /* 0x000000ff4600720c */ /* 0x000fe20003f65070 */
[----:B------:R-:W2:Y:S03]  /*5cd0*/  LDCU.64 UR4, c[0x0][0x358] ;  /* 0x00006b00ff0477ac */ /* 0x000ea60008000a00 */
[----:B------:R-:W-:Y:S11]  /*5ce0*/  ISETP.NE.AND.EX P3, PT, R71, RZ, PT, P3 ;  /* 0x000000ff4700720c */ /* 0x000ff60003f65330 */
[----:B------:R-:W-:Y:S02]  /*5cf0*/  @!UPT UIADD3 URZ, UPT, UPT, URZ, URZ, URZ ;  /* 0x000000fffffff290 */ /* 0x000fe4000fffe0ff */
[----:B------:R-:W3:Y:S01]  /*5d00*/  @P3 LDC.64 R2, c[0x0][0x8a8] ;  /* 0x00022a00ff023b82 */ /* 0x000ee20000000a00 */
[----:B-1----:R-:W-:Y:S04]  /*5d10*/  @P3 IMAD R0, R72, UR36, RZ ;  /* 0x0000002448003c24 */ /* 0x002fe8000f8e02ff */
[----:B---3--:R-:W-:Y:S05]  /*5d20*/  @P3 IMAD.WIDE R2, R0, 0x4, R2 ;  /* 0x0000000400023825 */ /* 0x008fea00078e0202 */
[----:B--2--5:R2:W5:Y:S02]  /*5d30*/  @P3 LDG.E R38, desc[UR4][R2.64] ;  /* 0x0000000402263981 */ /* 0x024564000c1e1900 */
[----:B--2---:R-:W3:Y:S02]  /*5d40*/  @!P3 LDC R38, c[0x0][0x8a0] ;  /* 0x00022800ff26bb82 */ /* 0x004ee40000000800 */
.L_x_95:
[----:B-----5:R-:W-:Y:S01]  /*5d50*/  ISETP.NE.AND P4, PT, R40, RZ, PT ;  /* 0x000000ff2800720c */ /* 0x020fe20003f85270 */
[----:B------:R-:W-:Y:S01]  /*5d60*/  BSSY B1, `(.L_x_96) ;  /* 0x0000042000017945 */ /* 0x000fe20003800000 */
[----:B------:R-:W-:Y:S01]  /*5d70*/  SEL R5, RZ, 0xffffffff, P2 ;  /* 0xffffffffff057807 */ /* 0x000fe20001000000 */
[----:B------:R-:W-:Y:S01]  /*5d80*/  IMAD.MOV.U32 R53, RZ, RZ, 0x1 ;  /* 0x00000001ff357424 */ /* 0x000fe200078e00ff */
[----:B------:R-:W-:Y:S02]  /*5d90*/  LOP3.LUT P3, RZ, R74, 0xff, RZ, 0xc0, !PT ;  /* 0x000000ff4aff7812 */ /* 0x000fe4000786c0ff */
[----:B------:R-:W-:Y:S02]  /*5da0*/  CS2R R46, SRZ ;  /* 0x00000000002e7805 */ /* 0x000fe4000001ff00 */
[----:B-1----:R-:W-:Y:S02]  /*5db0*/  @P1 SEL R0, RZ, 0xffffffff, P4 ;  /* 0xffffffffff001807 */ /* 0x002fe40002000000 */
[----:B------:R-:W-:Y:S02]  /*5dc0*/  CS2R R44, SRZ ;  /* 0x00000000002c7805 */ /* 0x000fe4000001ff00 */
[----:B------:R-:W-:Y:S02]  /*5dd0*/  LEA R2, R82, UR44, 0x3 ;  /* 0x0000002c52027c11 */ /* 0x000fe4000f8e18ff */
[----:B------:R-:W-:Y:S02]  /*5de0*/  CS2R R50, SRZ ;  /* 0x0000000000327805 */ /* 0x000fe4000001ff00 */
[----:B------:R-:W-:Y:S02]  /*5df0*/  @P0 SEL R0, R5, R0, !P3 ;  /* 0x0000000005000207 */ /* 0x000fe40005800000 */
[----:B------:R-:W-:Y:S02]  /*5e00*/  CS2R R48, SRZ ;  /* 0x0000000000307805 */ /* 0x000fe4000001ff00 */
[----:B------:R-:W-:Y:S02]  /*5e10*/  LEA R52, R36, UR44, 0x3 ;  /* 0x0000002c24347c11 */ /* 0x000fe4000f8e18ff */
[----:B------:R-:W-:Y:S02]  /*5e20*/  @P1 LOP3.LUT R0, R0, 0x1, RZ, 0xc0, !PT ;  /* 0x0000000100001812 */ /* 0x000fe400078ec0ff */
[----:B------:R-:W-:Y:S02]  /*5e30*/  SHF.L.U32 R3, R84, 0x1f, RZ ;  /* 0x0000001f54037819 */ /* 0x000fe400000006ff */
[----:B------:R-:W-:Y:S02]  /*5e40*/  ISETP.NE.U32.OR P6, PT, R0, 0x1, !P1 ;  /* 0x000000010000780c */ /* 0x000fe40004fc5470 */
[----:B------:R-:W-:Y:S02]  /*5e50*/  PLOP3.LUT P2, PT, PT, PT, UP1, 0x80, 0x8 ;  /* 0x000000000008781c */ /* 0x000fe40003f4f018 */
[----:B------:R-:W-:Y:S02]  /*5e60*/  LEA.HI R39, R36, R36, RZ, 0x1 ;  /* 0x0000002424277211 */ /* 0x000fe400078f08ff */
[----:B------:R-:W-:Y:S02]  /*5e70*/  SEL R4, RZ, 0xffffffff, P4 ;  /* 0xffffffffff047807 */ /* 0x000fe40002000000 */
[----:B------:R-:W-:Y:S05]  /*5e80*/  P2R R61, PR, RZ, 0x40 ;  /* 0x00000040ff3d7803 */ /* 0x000fea0000000000 */
[----:B------:R-:W-:Y:S02]  /*5e90*/  @P6 SHF.L.U32 R0, R81, 0x1f, RZ ;  /* 0x0000001f51006819 */ /* 0x000fe400000006ff */
[----:B------:R-:W-:Y:S02]  /*5ea0*/  @P2 SEL R4, R5, R4, !P3 ;  /* 0x0000000405042207 */ /* 0x000fe40005800000 */
[----:B------:R1:W2:Y:S02]  /*5eb0*/  @P6 SYNCS.PHASECHK.TRANS64.TRYWAIT P1, [R2+URZ+0x30], R0 ;  /* 0x00003000020065a7 */ /* 0x0002a400080211ff */
[----:B------:R-:W-:Y:S04]  /*5ec0*/  LOP3.LUT R4, R4, 0x1, RZ, 0xc0, !PT ;  /* 0x0000000104047812 */ /* 0x000fe800078ec0ff */
[----:B------:R-:W-:Y:S04]  /*5ed0*/  ISETP.NE.U32.AND P5, PT, R4, 0x1, PT ;  /* 0x000000010400780c */ /* 0x000fe80003fa5070 */
[----:B------:R-:W-:Y:S01]  /*5ee0*/  P2R R54, PR, RZ, 0x20 ;  /* 0x00000020ff367803 */ /* 0x000fe20000000000 */
[----:B------:R4:W3:Y:S01]  /*5ef0*/  SYNCS.PHASECHK.TRANS64.TRYWAIT P0, [R52+URZ+0xa0], R3 ;  /* 0x0000a003340075a7 */ /* 0x0008e200080011ff */
[C---:B-1----:R-:W-:Y:S01]  /*5f00*/  IMAD.SHL.U32 R0, R39.reuse, 0x80, RZ ;  /* 0x0000008027007824 */ /* 0x042fe200078e00ff */
[----:B------:R-:W-:Y:S04]  /*5f10*/  LOP3.LUT R39, R39, 0xffe, RZ, 0xc0, !PT ;  /* 0x00000ffe27277812 */ /* 0x000fe800078ec0ff */
[----:B------:R-:W-:Y:S01]  /*5f20*/  LOP3.LUT R0, R0, 0xffffff00, RZ, 0xc0, !PT ;  /* 0xffffff0000007812 */ /* 0x000fe200078ec0ff */
[----:B------:R-:W-:Y:S04]  /*5f30*/  IMAD.IADD R39, R36, 0x1, -R39 ;  /* 0x0000000124277824 */ /* 0x000fe800078e0a27 */
[----:B------:R-:W-:Y:S04]  /*5f40*/  IMAD.IADD R0, R37, 0x1, R0 ;  /* 0x0000000125007824 */ /* 0x000fe800078e0200 */
[----:B------:R-:W-:Y:S01]  /*5f50*/  IMAD R39, R39, 0x100000, R0 ;  /* 0x0010000027277824 */ /* 0x000fe200078e0200 */
[----:B--2---:R-:W-:Y:S01]  /*5f60*/  @P6 SEL R53, RZ, 0x1, !P1 ;  /* 0x00000001ff356807 */ /* 0x004fe20004800000 */
[----:B----4-:R-:W-:Y:S06]  /*5f70*/  @!P6 BRA `(.L_x_97) ;  /* 0x000000000080e947 */ /* 0x010fec0003800000 */
[----:B------:R-:W-:Y:S01]  /*5f80*/  @P5 IMAD R5, R82, 0x1000, R69 ;  /* 0x0000100052055824 */ /* 0x000fe200078e0245 */
[----:B------:R-:W-:Y:S01]  /*5f90*/  ISETP.NE.AND P1, PT, R53, RZ, PT ;  /* 0x000000ff3500720c */ /* 0x000fe20003f25270 */
[----:B------:R-:W-:Y:S01]  /*5fa0*/  BSSY B0, `(.L_x_98) ;  /* 0x000000b000007945 */ /* 0x000fe20003800000 */
[----:B------:R-:W-:Y:S01]  /*5fb0*/  CS2R R50, SRZ ;  /* 0x0000000000327805 */ /* 0x000fe2000001ff00 */
[----:B------:R-:W-:Y:S01]  /*5fc0*/  @P5 VIADD R4, R5, UR44 ;  /* 0x0000002c05045c36 */ /* 0x000fe20008000000 */
[----:B------:R-:W-:Y:S02]  /*5fd0*/  CS2R R48, SRZ ;  /* 0x0000000000307805 */ /* 0x000fe4000001ff00 */
[----:B------:R-:W-:Y:S02]  /*5fe0*/  CS2R R46, SRZ ;  /* 0x00000000002e7805 */ /* 0x000fe4000001ff00 */
[----:B------:R-:W-:Y:S01]  /*5ff0*/  CS2R R44, SRZ ;  /* 0x00000000002c7805 */ /* 0x000fe2000001ff00 */
[----:B------:R-:W-:Y:S04]  /*6000*/  @P5 IMAD R4, R85, -0x10, R4 ;  /* 0xfffffff055045824 */ /* 0x000fe800078e0204 */
[----:B------:R-:W-:Y:S05]  /*6010*/  @P1 BRA `(.L_x_99) ;  /* 0x00000000000c1947 */ /* 0x000fea0003800000 */
[----:B------:R-:W-:Y:S04]  /*6020*/  SHF.L.U32 R0, R81, 0x1f, RZ ;  /* 0x0000001f51007819 */ /* 0x000fe800000006ff */
[----:B------:R-:W1:Y:S02]  /*6030*/  SYNCS.PHASECHK.TRANS64.TRYWAIT P1, [R2+URZ+0x30], R0 ;  /* 0x00003000020075a7 */ /* 0x000e6400080211ff */
[----:B-1----:R-:W-:Y:S05]  /*6040*/  @!P1 BRA `(.L_x_100) ;  /* 0x0000004000109947 */ /* 0x002fea0003800000 */
.L_x_99:
[----:B------:R-:W-:Y:S05]  /*6050*/  BSYNC B0 ;  /* 0x0000000000007941 */ /* 0x000fea0003800000 */
.L_x_98:
[----:B------:R-:W-:Y:S01]  /*6060*/  ISETP.NE.AND P1, PT, R54, RZ, PT ;  /* 0x000000ff3600720c */ /* 0x000fe20003f25270 */
[----:B-1----:R-:W-:Y:S02]  /*6070*/  VIADD R2, R2, 0x50 ;  /* 0x0000005002027836 */ /* 0x002fe40000000000 */
[----:B------:R-:W-:Y:S02]  /*6080*/  IMAD.U32 R0, RZ, RZ, UR45 ;  /* 0x0000002dff007e24 */ /* 0x000fe4000f8e00ff */
[----:B------:R-:W-:Y:S03]  /*6090*/  VIADD R82, R82, 0x1 ;  /* 0x0000000152527836 */ /* 0x000fe60000000000 */
[----:B------:R-:W-:Y:S05]  /*60a0*/  PRMT R0, R0, 0x654, R2 ;  /* 0x0000065400007816 */ /* 0x000fea0000000002 */
[----:B------:R1:W2:Y:S04]  /*60b0*/  @P1 LDS.128 R48, [R5+UR44+0x200] ;  /* 0x0002002c05301984 */ /* 0x0002a80008000c00 */
[----:B------:R1:W4:Y:S01]  /*60c0*/  @P1 LDS.128 R44, [R4+0x210] ;  /* 0x00021000042c1984 */ /* 0x0003220000000c00 */
[C---:B------:R-:W-:Y:S01]  /*60d0*/  ISETP.NE.AND P1, PT, R82.reuse, 0x4, PT ;  /* 0x000000045200780c */ /* 0x040fe20003f25270 */
[----:B------:R-:W-:Y:S01]  /*60e0*/  @!PT LDS RZ, [RZ] ;  /* 0x00000000fffff984 */ /* 0x000fe20000000800 */
[----:B------:R-:W-:Y:S01]  /*60f0*/  @!PT LDS RZ, [RZ] ;  /* 0x00000000fffff984 */ /* 0x000fe20000000800 */
[----:B------:R-:W-:Y:S01]  /*6100*/  @!PT LDS RZ, [RZ] ;  /* 0x00000000fffff984 */ /* 0x000fe20000000800 */
[----:B------:R-:W-:Y:S01]  /*6110*/  @!PT LDS RZ, [RZ] ;  /* 0x00000000fffff984 */ /* 0x000fe20000000800 */
[----:B------:R5:W-:Y:S06]  /*6120*/  MEMBAR.ALL.CTA ;  /* 0x0000000000007992 */ /* 0x000bec0000008000 */
[----:B-----5:R-:W5:Y:S01]  /*6130*/  FENCE.VIEW.ASYNC.S ;  /* 0x00000000000073c6 */ /* 0x020f620000000000 */
[----:B------:R-:W-:Y:S01]  /*6140*/  SEL R82, R82, RZ, P1 ;  /* 0x000000ff52527207 */ /* 0x000fe20000800000 */
[----:B-----5:R5:W-:Y:S02]  /*6150*/  SYNCS.ARRIVE.TRANS64.RED.A1T0 RZ, [R0+URZ], RZ ;  /* 0x000000ff00ff79a7 */ /* 0x020be400081004ff */
[----:B-----5:R-:W-:Y:S04]  /*6160*/  SEL R0, RZ, 0x1, P1 ;  /* 0x00000001ff007807 */ /* 0x020fe80000800000 */
[----:B-12---:R-:W-:Y:S02]  /*6170*/  LOP3.LUT R81, R81, R0, RZ, 0x3c, !PT ;  /* 0x0000000051517212 */ /* 0x006fe400078e3cff */
.L_x_97:
[----:B------:R-:W-:Y:S05]  /*6180*/  BSYNC B1 ;  /* 0x0000000000017941 */ /* 0x000fea0003800000 */
.L_x_96:
[----:B------:R-:W-:Y:S04]  /*6190*/  SHF.R.U32.HI R0, RZ, 0x15, R39 ;  /* 0x00000015ff007819 */ /* 0x000fe80000011627 */
[----:B------:R-:W-:Y:S01]  /*61a0*/  LOP3.LUT P1, RZ, R0, 0x3, R75, 0x48, !PT ;  /* 0x0000000300ff7812 */ /* 0x000fe2000782484b */
[----:B------:R-:W-:Y:S01]  /*61b0*/  @!UPT UIADD3 URZ, UPT, UPT, URZ, URZ, URZ ;  /* 0x000000fffffff290 */ /* 0x000fe2000fffe0ff */
[----:B---3--:R-:W-:Y:S11]  /*61c0*/  @P0 BRA `(.L_x_101) ;  /* 0x0000000000080947 */ /* 0x008ff60003800000 */
[----:B------:R-:W1:Y:S02]  /*61d0*/  SYNCS.PHASECHK.TRANS64.TRYWAIT P0, [R52+URZ+0xa0], R3 ;  /* 0x0000a003340075a7 */ /* 0x000e6400080011ff */
[----:B-1----:R-:W-:Y:S05]  /*61e0*/  @!P0 BRA `(.L_x_102) ;  /* 0x0000003c00bc8947 */ /* 0x002fea0003800000 */
.L_x_101:
[----:B------:R-:W-:Y:S05]  /*61f0*/  @!P1 BRA `(.L_x_103) ;  /* 0x0000000000409947 */ /* 0x000fea0003800000 */
[----:B------:R-:W2:Y:S01]  /*6200*/  LDCU.64 UR8, c[0x4][0x78] ;  /* 0x01000f00ff0877ac */ /* 0x000ea20008000a00 */
[----:B-1----:R-:W-:Y:S01]  /*6210*/  MOV R3, 0x0 ;  /* 0x0000000000037802 */ /* 0x002fe20000000f00 */
[----:B------:R-:W-:Y:S02]  /*6220*/  HFMA2 R12, -RZ, RZ, 0, 5.9604644775390625e-08 ;  /* 0x00000001ff0c7431 */ /* 0x000fe400000001ff */
[----:B------:R-:W-:Y:S02]  /*6230*/  IMAD.MOV.U32 R8, RZ, RZ, 0x192 ;  /* 0x00000192ff087424 */ /* 0x000fe400078e00ff */
[----:B------:R-:W-:Y:S01]  /*6240*/  IMAD.MOV.U32 R13, RZ, RZ, RZ ;  /* 0x000000ffff0d7224 */ /* 0x000fe200078e00ff */
[----:B------:R-:W1:Y:S01]  /*6250*/  LDCU.64 UR6, c[0x4][0x80] ;  /* 0x01001000ff0677ac */ /* 0x000e620008000a00 */
[----:B------:R-:W3:Y:S01]  /*6260*/  LDC.64 R2, c[0x4][R3] ;  /* 0x0100000003027b82 */ /* 0x000ee20000000a00 */
[----:B------:R-:W5:Y:S01]  /*6270*/  LDCU.64 UR4, c[0x4][0x18] ;  /* 0x01000300ff0477ac */ /* 0x000f620008000a00 */
[----:B--2---:R-:W-:Y:S01]  /*6280*/  MOV R5, UR9 ;  /* 0x0000000900057c02 */ /* 0x004fe20008000f00 */
[----:B------:R-:W-:Y:S01]  /*6290*/  IMAD.U32 R4, RZ, RZ, UR8 ;  /* 0x00000008ff047e24 */ /* 0x000fe2000f8e00ff */
[----:B-1----:R-:W-:Y:S01]  /*62a0*/  MOV R7, UR7 ;  /* 0x0000000700077c02 */ /* 0x002fe20008000f00 */
[----:B------:R-:W-:Y:S01]  /*62b0*/  IMAD.U32 R6, RZ, RZ, UR6 ;  /* 0x00000006ff067e24 */ /* 0x000fe2000f8e00ff */
[----:B-----5:R-:W-:Y:S01]  /*62c0*/  MOV R11, UR5 ;  /* 0x00000005000b7c02 */ /* 0x020fe20008000f00 */
[----:B------:R-:W-:Y:S02]  /*62d0*/  IMAD.U32 R10, RZ, RZ, UR4 ;  /* 0x00000004ff0a7e24 */ /* 0x000fe4000f8e00ff */
[----:B------:R-:W-:Y:S07]  /*62e0*/  LEPC R20, `(.L_x_103) ;  /* 0x000000001014794e */ /* 0x000fee0000000000 */
[----:B---34-:R-:W-:Y:S05]  /*62f0*/  CALL.ABS.NOINC R2 ;  /* 0x0000000002007343 */ /* 0x018fea0003c00000 */
.L_x_103:
[----:B------:R-:W-:Y:S05]  /*6300*/  WARPSYNC.ALL ;  /* 0x0000000000007948 */ /* 0x000fea0003800000 */
[----:B------:R-:W-:Y:S01]  /*6310*/  R2UR UR4, R39 ;  /* 0x00000000270472ca */ /* 0x000fe200000e0000 */
[----:B------:R-:W-:Y:S01]  /*6320*/  BSSY.RECONVERGENT B0, `(.L_x_104) ;  /* 0x00000a0000007945 */ /* 0x000fe20003800200 */
[C---:B------:R-:W-:Y:S02]  /*6330*/  SHF.L.U32 R2, R48.reuse, 0x10, RZ ;  /* 0x0000001030027819 */ /* 0x040fe400000006ff */
[C---:B-1----:R-:W-:Y:S02]  /*6340*/  PRMT R3, R48.reuse, 0x8880, RZ ;  /* 0x0000888030037816 */ /* 0x042fe400000000ff */
[----:B------:R-:W-:Y:S02]  /*6350*/  SHF.L.U32 R41, R48, 0x8, RZ ;  /* 0x0000000830297819 */ /* 0x000fe400000006ff */
[----:B------:R-:W-:Y:S02]  /*6360*/  SHF.L.U32 R42, R49, 0x10, RZ ;  /* 0x00000010312a7819 */ /* 0x000fe400000006ff */
[----:B------:R-:W-:Y:S02]  /*6370*/  IADD3 R60, PT, PT, R69, UR44, RZ ;  /* 0x0000002c453c7c10 */ /* 0x000fe4000fffe0ff */
[----:B------:R-:W-:Y:S01]  /*6380*/  SHF.R.S32.HI R42, RZ, 0x18, R42 ;  /* 0x00000018ff2a7819 */ /* 0x000fe2000001142a */
[----:B------:R-:W-:Y:S01]  /*6390*/  LDTM.16dp32bit_t0_t15.x32 R4, tmem[UR4] ;  /* 0x00000004000479ee */ /* 0x000fe20008a80000 */
[----:B------:R-:W1:Y:S01]  /*63a0*/  LDTM.16dp32bit_t16_t31.x32 R4, tmem[UR4+0x20] ;  /* 0x00002004000479ee */ /* 0x000e620008aa0000 */
[----:B------:R-:W-:Y:S02]  /*63b0*/  SHF.L.U32 R55, R80, 0x4, RZ ;  /* 0x0000000450377819 */ /* 0x000fe400000006ff */
[----:B------:R-:W-:Y:S02]  /*63c0*/  ISETP.NE.AND P0, PT, R87, RZ, PT ;  /* 0x000000ff5700720c */ /* 0x000fe40003f05270 */
[----:B------:R-:W-:Y:S02]  /*63d0*/  IADD3 R89, PT, PT, R60, R55, RZ ;  /* 0x000000373c597210 */ /* 0x000fe40007ffe0ff */
[----:B------:R-:W-:Y:S01]  /*63e0*/  ISETP.NE.AND P6, PT, R61, RZ, PT ;  /* 0x000000ff3d00720c */ /* 0x000fe20003fc5270 */
[C---:B-1----:R-:W-:Y:S01]  /*63f0*/  IMAD R0, R38.reuse, R4, RZ ;  /* 0x0000000426007224 */ /* 0x042fe200078e02ff */
[----:B------:R-:W-:Y:S01]  /*6400*/  SHF.R.S32.HI R4, RZ, 0x18, R2 ;  /* 0x00000018ff047819 */ /* 0x000fe20000011402 */
[C---:B------:R-:W-:Y:S01]  /*6410*/  IMAD R2, R38.reuse, R5, RZ ;  /* 0x0000000526027224 */ /* 0x040fe200078e02ff */
[----:B------:R-:W-:Y:S01]  /*6420*/  SHF.R.S32.HI R5, RZ, 0x18, R41 ;  /* 0x00000018ff057819 */ /* 0x000fe20000011429 */
[----:B------:R-:W-:Y:S01]  /*6430*/  IMAD R0, R3, R40, R0 ;  /* 0x0000002803007224 */ /* 0x000fe200078e0200 */
[----:B------:R-:W-:Y:S01]  /*6440*/  PRMT R41, R49, 0x8880, RZ ;  /* 0x0000888031297816 */ /* 0x000fe200000000ff */
[----:B------:R-:W-:Y:S02]  /*6450*/  IMAD R3, R38, R6, RZ ;  /* 0x0000000626037224 */ /* 0x000fe400078e02ff */
[-C--:B------:R-:W-:Y:S01]  /*6460*/  IMAD R2, R4, R40.reuse, R2 ;  /* 0x0000002804027224 */ /* 0x080fe200078e0202 */
[----:B------:R-:W-:Y:S01]  /*6470*/  SHF.R.S32.HI R4, RZ, 0x18, R48 ;  /* 0x00000018ff047819 */ /* 0x000fe20000011430 */
[----:B------:R-:W-:Y:S02]  /*6480*/  IMAD R7, R38, R7, RZ ;  /* 0x0000000726077224 */ /* 0x000fe400078e02ff */
[-C--:B------:R-:W-:Y:S02]  /*6490*/  IMAD R3, R5, R40.reuse, R3 ;  /* 0x0000002805037224 */ /* 0x080fe400078e0203 */
[----:B------:R-:W-:Y:S02]  /*64a0*/  IMAD R7, R4, R40, R7 ;  /* 0x0000002804077224 */ /* 0x000fe400078e0207 */
[C---:B------:R-:W-:Y:S02]  /*64b0*/  IMAD R6, R38.reuse, R11, RZ ;  /* 0x0000000b26067224 */ /* 0x040fe400078e02ff */
[C---:B------:R-:W-:Y:S01]  /*64c0*/  IMAD R11, R38.reuse, R16, RZ ;  /* 0x00000010260b7224 */ /* 0x040fe200078e02ff */
[----:B------:R-:W-:Y:S01]  /*64d0*/  I2IP.S8.S32.SAT R56, R7, R3, RZ ;  /* 0x0000000307387239 */ /* 0x000fe200000014ff */
[C---:B------:R-:W-:Y:S02]  /*64e0*/  IMAD R16, R38.reuse, R21, RZ ;  /* 0x0000001526107224 */ /* 0x040fe400078e02ff */
[----:B------:R-:W-:Y:S01]  /*64f0*/  IMAD R21, R38, R26, RZ ;  /* 0x0000001a26157224 */ /* 0x000fe200078e02ff */
[----:B------:R-:W-:Y:S01]  /*6500*/  I2IP.S8.S32.SAT R56, R2, R0, R56 ;  /* 0x0000000002387239 */ /* 0x000fe20000001438 */
[C---:B------:R-:W-:Y:S01]  /*6510*/  IMAD R26, R38.reuse, R31, RZ ;  /* 0x0000001f261a7224 */ /* 0x040fe200078e02ff */
[----:B------:R-:W-:Y:S01]  /*6520*/  SHF.R.S32.HI R2, RZ, 0x18, R49 ;  /* 0x00000018ff027819 */ /* 0x000fe20000011431 */
[C---:B------:R-:W-:Y:S02]  /*6530*/  IMAD R3, R38.reuse, R8, RZ ;  /* 0x0000000826037224 */ /* 0x040fe400078e02ff */
[----:B------:R-:W-:Y:S02]  /*6540*/  IMAD.SHL.U32 R31, R49, 0x100, RZ ;  /* 0x00000100311f7824 */ /* 0x000fe400078e00ff */
[C---:B------:R-:W-:Y:S02]  /*6550*/  IMAD R8, R38.reuse, R13, RZ ;  /* 0x0000000d26087224 */ /* 0x040fe400078e02ff */
[C---:B------:R-:W-:Y:S01]  /*6560*/  IMAD R13, R38.reuse, R18, RZ ;  /* 0x00000012260d7224 */ /* 0x040fe200078e02ff */
[----:B------:R-:W-:Y:S01]  /*6570*/  SHF.R.S32.HI R0, RZ, 0x18, R31 ;  /* 0x00000018ff007819 */ /* 0x000fe2000001141f */
[----:B------:R-:W-:Y:S01]  /*6580*/  IMAD R18, R38, R23, RZ ;  /* 0x0000001726127224 */ /* 0x000fe200078e02ff */
[----:B------:R-:W-:Y:S01]  /*6590*/  SHF.L.U32 R31, R50, 0x10, RZ ;  /* 0x00000010321f7819 */ /* 0x000fe200000006ff */
[C---:B------:R-:W-:Y:S02]  /*65a0*/  IMAD R4, R38.reuse, R9, RZ ;  /* 0x0000000926047224 */ /* 0x040fe400078e02ff */
[C---:B------:R-:W-:Y:S01]  /*65b0*/  IMAD R23, R38.reuse, R28, RZ ;  /* 0x0000001c26177224 */ /* 0x040fe200078e02ff */
[----:B------:R-:W-:Y:S01]  /*65c0*/  SHF.R.S32.HI R31, RZ, 0x18, R31 ;  /* 0x00000018ff1f7819 */ /* 0x000fe2000001141f */
[C---:B------:R-:W-:Y:S02]  /*65d0*/  IMAD R7, R38.reuse, R12, RZ ;  /* 0x0000000c26077224 */ /* 0x040fe400078e02ff */
[----:B------:R-:W-:Y:S01]  /*65e0*/  IMAD R28, R38, R33, RZ ;  /* 0x00000021261c7224 */ /* 0x000fe200078e02ff */
[----:B------:R-:W-:Y:S01]  /*65f0*/  PRMT R33, R50, 0x8880, RZ ;  /* 0x0000888032217816 */ /* 0x000fe200000000ff */
[----:B------:R-:W-:Y:S02]  /*6600*/  IMAD R3, R41, R40, R3 ;  /* 0x0000002829037224 */ /* 0x000fe400078e0203 */
[C---:B------:R-:W-:Y:S02]  /*6610*/  IMAD R12, R38.reuse, R17, RZ ;  /* 0x00000011260c7224 */ /* 0x040fe400078e02ff */
[C---:B------:R-:W-:Y:S02]  /*6620*/  IMAD R5, R38.reuse, R10, RZ ;  /* 0x0000000a26057224 */ /* 0x040fe400078e02ff */
[----:B------:R-:W-:Y:S02]  /*6630*/  IMAD R17, R38, R22, RZ ;  /* 0x0000001626117224 */ /* 0x000fe400078e02ff */
[----:B------:R-:W-:Y:S02]  /*6640*/  IMAD R4, R42, R40, R4 ;  /* 0x000000282a047224 */ /* 0x000fe400078e0204 */
[C---:B------:R-:W-:Y:S02]  /*6650*/  IMAD R22, R38.reuse, R27, RZ ;  /* 0x0000001b26167224 */ /* 0x040fe400078e02ff */
[----:B------:R-:W-:Y:S01]  /*6660*/  IMAD R27, R38, R32, RZ ;  /* 0x00000020261b7224 */ /* 0x000fe200078e02ff */
[----:B------:R-:W-:Y:S01]  /*6670*/  SHF.L.U32 R32, R50, 0x8, RZ ;  /* 0x0000000832207819 */ /* 0x000fe200000006ff */
[-C--:B------:R-:W-:Y:S02]  /*6680*/  IMAD R5, R0, R40.reuse, R5 ;  /* 0x0000002800057224 */ /* 0x080fe400078e0205 */
[----:B------:R-:W-:Y:S01]  /*6690*/  IMAD.MOV.U32 R0, RZ, RZ, R33 ;  /* 0x000000ffff007224 */ /* 0x000fe200078e0021 */
[----:B------:R-:W-:Y:S01]  /*66a0*/  SHF.R.S32.HI R32, RZ, 0x18, R32 ;  /* 0x00000018ff207819 */ /* 0x000fe20000011420 */
[-C--:B------:R-:W-:Y:S01]  /*66b0*/  IMAD R6, R2, R40.reuse, R6 ;  /* 0x0000002802067224 */ /* 0x080fe200078e0206 */
[----:B------:R-:W-:Y:S01]  /*66c0*/  SHF.R.S32.HI R2, RZ, 0x18, R50 ;  /* 0x00000018ff027819 */ /* 0x000fe20000011432 */
[----:B------:R-:W-:Y:S01]  /*66d0*/  IMAD R7, R0, R40, R7 ;  /* 0x0000002800077224 */ /* 0x000fe200078e0207 */
[----:B------:R-:W-:Y:S01]  /*66e0*/  PRMT R0, R51, 0x8880, RZ ;  /* 0x0000888033007816 */ /* 0x000fe200000000ff */
[----:B------:R-:W-:Y:S01]  /*66f0*/  IMAD R9, R38, R14, RZ ;  /* 0x0000000e26097224 */ /* 0x000fe200078e02ff */
[----:B------:R-:W-:Y:S01]  /*6700*/  I2IP.S8.S32.SAT R6, R6, R5, RZ ;  /* 0x0000000506067239 */ /* 0x000fe200000014ff */
[-C--:B------:R-:W-:Y:S01]  /*6710*/  IMAD R8, R31, R40.reuse, R8 ;  /* 0x000000281f087224 */ /* 0x080fe200078e0208 */
[C---:B------:R-:W-:Y:S01]  /*6720*/  SHF.L.U32 R31, R51.reuse, 0x8, RZ ;  /* 0x00000008331f7819 */ /* 0x040fe200000006ff */
[----:B------:R-:W-:Y:S01]  /*6730*/  IMAD R10, R38, R15, RZ ;  /* 0x0000000f260a7224 */ /* 0x000fe200078e02ff */
[----:B------:R-:W-:Y:S01]  /*6740*/  I2IP.S8.S32.SAT R57, R4, R3, R6 ;  /* 0x0000000304397239 */ /* 0x000fe20000001406 */
[-C--:B------:R-:W-:Y:S01]  /*6750*/  IMAD R9, R32, R40.reuse, R9 ;  /* 0x0000002820097224 */ /* 0x080fe200078e0209 */
[----:B------:R-:W-:Y:S01]  /*6760*/  SHF.R.S32.HI R5, RZ, 0x18, R31 ;  /* 0x00000018ff057819 */ /* 0x000fe2000001141f */
[-C--:B------:R-:W-:Y:S01]  /*6770*/  IMAD R10, R2, R40.reuse, R10 ;  /* 0x00000028020a7224 */ /* 0x080fe200078e020a */
[----:B------:R-:W-:Y:S01]  /*6780*/  SHF.L.U32 R2, R51, 0x10, RZ ;  /* 0x0000001033027819 */ /* 0x000fe200000006ff */
[----:B------:R-:W-:Y:S01]  /*6790*/  IMAD R11, R0, R40, R11 ;  /* 0x00000028000b7224 */ /* 0x000fe200078e020b */
[----:B------:R-:W-:Y:S01]  /*67a0*/  SHF.R.S32.HI R0, RZ, 0x18, R51 ;  /* 0x00000018ff007819 */ /* 0x000fe20000011433 */
[C---:B------:R-:W-:Y:S01]  /*67b0*/  IMAD R15, R38.reuse, R20, RZ ;  /* 0x00000014260f7224 */ /* 0x040fe200078e02ff */
[----:B------:R-:W-:Y:S01]  /*67c0*/  SHF.R.S32.HI R2, RZ, 0x18, R2 ;  /* 0x00000018ff027819 */ /* 0x000fe20000011402 */
[C---:B------:R-:W-:Y:S01]  /*67d0*/  IMAD R14, R38.reuse, R19, RZ ;  /* 0x00000013260e7224 */ /* 0x040fe200078e02ff */
[C---:B----4-:R-:W-:Y:S01]  /*67e0*/  SHF.L.U32 R4, R45.reuse, 0x10, RZ ;  /* 0x000000102d047819 */ /* 0x050fe200000006ff */
[----:B------:R-:W-:Y:S01]  /*67f0*/  IMAD R19, R38, R24, RZ ;  /* 0x0000001826137224 */ /* 0x000fe200078e02ff */
[----:B------:R-:W-:Y:S01]  /*6800*/  PRMT R3, R45, 0x8880, RZ ;  /* 0x000088802d037816 */ /* 0x000fe200000000ff */
[-C--:B------:R-:W-:Y:S01]  /*6810*/  IMAD R12, R2, R40.reuse, R12 ;  /* 0x00000028020c7224 */ /* 0x080fe200078e020c */
[----:B------:R-:W-:Y:S01]  /*6820*/  PRMT R2, R44, 0x8880, RZ ;  /* 0x000088802c027816 */ /* 0x000fe200000000ff */
[-C--:B------:R-:W-:Y:S01]  /*6830*/  IMAD R13, R5, R40.reuse, R13 ;  /* 0x00000028050d7224 */ /* 0x080fe200078e020d */
[----:B------:R-:W-:Y:S01]  /*6840*/  SHF.R.S32.HI R4, RZ, 0x18, R4 ;  /* 0x00000018ff047819 */ /* 0x000fe20000011404 */
[----:B------:R-:W-:Y:S01]  /*6850*/  IMAD R14, R0, R40, R14 ;  /* 0x00000028000e7224 */ /* 0x000fe200078e020e */
[----:B------:R-:W-:Y:S01]  /*6860*/  MOV R0, R2 ;  /* 0x0000000200007202 */ /* 0x000fe20000000f00 */
[----:B------:R-:W-:Y:S01]  /*6870*/  IMAD.U32 R5, R44, 0x10000, RZ ;  /* 0x000100002c057824 */ /* 0x000fe200078e00ff */
[----:B------:R-:W-:Y:S01]  /*6880*/  I2IP.S8.S32.SAT R9, R10, R9, RZ ;  /* 0x000000090a097239 */ /* 0x000fe200000014ff */
[----:B------:R-:W-:Y:S01]  /*6890*/  IMAD R20, R38, R25, RZ ;  /* 0x0000001926147224 */ /* 0x000fe200078e02ff */
[----:B------:R-:W-:Y:S01]  /*68a0*/  I2IP.S8.S32.SAT R13, R14, R13, RZ ;  /* 0x0000000d0e0d7239 */ /* 0x000fe200000014ff */
[----:B------:R-:W-:Y:S01]  /*68b0*/  IMAD R15, R0, R40, R15 ;  /* 0x00000028000f7224 */ /* 0x000fe200078e020f */
[----:B------:R-:W-:Y:S01]  /*68c0*/  SHF.R.S32.HI R2, RZ, 0x18, R5 ;  /* 0x00000018ff027819 */ /* 0x000fe20000011405 */
[----:B------:R-:W-:Y:S01]  /*68d0*/  IMAD R24, R38, R29, RZ ;  /* 0x0000001d26187224 */ /* 0x000fe200078e02ff */
[----:B------:R-:W-:Y:S01]  /*68e0*/  SHF.L.U32 R0, R44, 0x8, RZ ;  /* 0x000000082c007819 */ /* 0x000fe200000006ff */
[----:B------:R-:W-:Y:S01]  /*68f0*/  IMAD R25, R38, R30, RZ ;  /* 0x0000001e26197224 */ /* 0x000fe200078e02ff */
[----:B------:R-:W-:Y:S01]  /*6900*/  I2IP.S8.S32.SAT R58, R8, R7, R9 ;  /* 0x00000007083a7239 */ /* 0x000fe20000001409 */
[----:B------:R-:W-:Y:S01]  /*6910*/  IMAD R16, R2, R40, R16 ;  /* 0x0000002802107224 */ /* 0x000fe200078e0210 */
[----:B------:R-:W-:Y:S01]  /*6920*/  SHF.R.S32.HI R0, RZ, 0x18, R0 ;  /* 0x00000018ff007819 */ /* 0x000fe20000011400 */
[----:B------:R-:W-:Y:S01]  /*6930*/  IMAD R29, R38, R34, RZ ;  /* 0x00000022261d7224 */ /* 0x000fe200078e02ff */
[----:B------:R-:W-:Y:S01]  /*6940*/  SHF.R.S32.HI R2, RZ, 0x18, R44 ;  /* 0x00000018ff027819 */ /* 0x000fe2000001142c */
[----:B------:R-:W-:Y:S01]  /*6950*/  IMAD.SHL.U32 R5, R45, 0x100, RZ ;  /* 0x000001002d057824 */ /* 0x000fe200078e00ff */
[----:B------:R-:W-:Y:S01]  /*6960*/  I2IP.S8.S32.SAT R59, R12, R11, R13 ;  /* 0x0000000b0c3b7239 */ /* 0x000fe2000000140d */
[-C--:B------:R-:W-:Y:S02]  /*6970*/  IMAD R17, R0, R40.reuse, R17 ;  /* 0x0000002800117224 */ /* 0x080fe400078e0211 */
[-C--:B------:R-:W-:Y:S01]  /*6980*/  IMAD R18, R2, R40.reuse, R18 ;  /* 0x0000002802127224 */ /* 0x080fe200078e0212 */
[----:B------:R-:W-:Y:S01]  /*6990*/  SHF.R.S32.HI R0, RZ, 0x18, R5 ;  /* 0x00000018ff007819 */ /* 0x000fe20000011405 */
[-C--:B------:R-:W-:Y:S01]  /*69a0*/  IMAD R19, R3, R40.reuse, R19 ;  /* 0x0000002803137224 */ /* 0x080fe200078e0213 */
[----:B------:R-:W-:Y:S01]  /*69b0*/  SHF.R.S32.HI R2, RZ, 0x18, R45 ;  /* 0x00000018ff027819 */ /* 0x000fe2000001142d */
[-C--:B------:R-:W-:Y:S01]  /*69c0*/  IMAD R20, R4, R40.reuse, R20 ;  /* 0x0000002804147224 */ /* 0x080fe200078e0214 */
[----:B------:R-:W-:Y:S01]  /*69d0*/  SHF.L.U32 R4, R46, 0x10, RZ ;  /* 0x000000102e047819 */ /* 0x000fe200000006ff */
[-C--:B------:R-:W-:Y:S01]  /*69e0*/  IMAD R21, R0, R40.reuse, R21 ;  /* 0x0000002800157224 */ /* 0x080fe200078e0215 */
[C---:B------:R-:W-:Y:S01]  /*69f0*/  PRMT R0, R46.reuse, 0x8880, RZ ;  /* 0x000088802e007816 */ /* 0x040fe200000000ff */
[----:B------:R1:W-:Y:S01]  /*6a00*/  STS.128 [R69+UR44+0x4200], R56 ;  /* 0x0042003845007988 */ /* 0x0003e20008000c2c */
[----:B------:R-:W-:Y:S01]  /*6a10*/  SHF.L.U32 R3, R46, 0x8, RZ ;  /* 0x000000082e037819 */ /* 0x000fe200000006ff */
[-C--:B------:R-:W-:Y:S01]  /*6a20*/  IMAD R22, R2, R40.reuse, R22 ;  /* 0x0000002802167224 */ /* 0x080fe200078e0216 */
[----:B------:R-:W-:Y:S01]  /*6a30*/  SHF.R.S32.HI R2, RZ, 0x18, R4 ;  /* 0x00000018ff027819 */ /* 0x000fe20000011404 */
[-C--:B------:R-:W-:Y:S01]  /*6a40*/  IMAD R23, R0, R40.reuse, R23 ;  /* 0x0000002800177224 */ /* 0x080fe200078e0217 */
[----:B------:R-:W-:Y:S01]  /*6a50*/  SHF.R.S32.HI R3, RZ, 0x18, R3 ;  /* 0x00000018ff037819 */ /* 0x000fe20000011403 */
[----:B------:R-:W-:Y:S01]  /*6a60*/  IMAD R30, R38, R35, RZ ;  /* 0x00000023261e7224 */ /* 0x000fe200078e02ff */
[----:B------:R-:W-:Y:S01]  /*6a70*/  SHF.R.S32.HI R0, RZ, 0x18, R46 ;  /* 0x00000018ff007819 */ /* 0x000fe2000001142e */
[-C--:B------:R-:W-:Y:S01]  /*6a80*/  IMAD R24, R2, R40.reuse, R24 ;  /* 0x0000002802187224 */ /* 0x080fe200078e0218 */
[----:B------:R-:W-:Y:S01]  /*6a90*/  PRMT R2, R47, 0x8880, RZ ;  /* 0x000088802f027816 */ /* 0x000fe200000000ff */
[-C--:B------:R-:W-:Y:S01]  /*6aa0*/  IMAD R25, R3, R40.reuse, R25 ;  /* 0x0000002803197224 */ /* 0x080fe200078e0219 */
[C---:B------:R-:W-:Y:S01]  /*6ab0*/  SHF.L.U32 R3, R47.reuse, 0x10, RZ ;  /* 0x000000102f037819 */ /* 0x040fe200000006ff */
[----:B------:R-:W-:Y:S01]  /*6ac0*/  IMAD.SHL.U32 R4, R47, 0x100, RZ ;  /* 0x000001002f047824 */ /* 0x000fe200078e00ff */
[----:B------:R-:W-:Y:S01]  /*6ad0*/  SHF.R.S32.HI R5, RZ, 0x18, R47 ;  /* 0x00000018ff057819 */ /* 0x000fe2000001142f */
[-C--:B------:R-:W-:Y:S01]  /*6ae0*/  IMAD R26, R0, R40.reuse, R26 ;  /* 0x00000028001a7224 */ /* 0x080fe200078e021a */
[----:B------:R-:W-:Y:S01]  /*6af0*/  SHF.R.S32.HI R3, RZ, 0x18, R3 ;  /* 0x00000018ff037819 */ /* 0x000fe20000011403 */
[-C--:B------:R-:W-:Y:S01]  /*6b00*/  IMAD R27, R2, R40.reuse, R27 ;  /* 0x00000028021b7224 */ /* 0x080fe200078e021b */
[----:B------:R-:W-:Y:S02]  /*6b10*/  SHF.R.S32.HI R4, RZ, 0x18, R4 ;  /* 0x00000018ff047819 */ /* 0x000fe40000011404 */
[----:B------:R-:W-:Y:S01]  /*6b20*/  I2IP.S8.S32.SAT R17, R18, R17, RZ ;  /* 0x0000001112117239 */ /* 0x000fe200000014ff */
[-C--:B------:R-:W-:Y:S01]  /*6b30*/  IMAD R28, R3, R40.reuse, R28 ;  /* 0x00000028031c7224 */ /* 0x080fe200078e021c */
[----:B------:R-:W-:Y:S01]  /*6b40*/  I2IP.S8.S32.SAT R21, R22, R21, RZ ;  /* 0x0000001516157239 */ /* 0x000fe200000014ff */
[-C--:B------:R-:W-:Y:S01]  /*6b50*/  IMAD R29, R4, R40.reuse, R29 ;  /* 0x00000028041d7224 */ /* 0x080fe200078e021d */
[----:B------:R-:W-:Y:S01]  /*6b60*/  I2IP.S8.S32.SAT R16, R16, R15, R17 ;  /* 0x0000000f10107239 */ /* 0x000fe20000001411 */
[----:B------:R-:W-:Y:S01]  /*6b70*/  IMAD R30, R5, R40, R30 ;  /* 0x00000028051e7224 */ /* 0x000fe200078e021e */
[----:B------:R-:W-:Y:S02]  /*6b80*/  I2IP.S8.S32.SAT R17, R20, R19, R21 ;  /* 0x0000001314117239 */ /* 0x000fe40000001415 */
[----:B------:R-:W-:Y:S02]  /*6b90*/  I2IP.S8.S32.SAT R18, R26, R25, RZ ;  /* 0x000000191a127239 */ /* 0x000fe400000014ff */
[----:B------:R-:W-:Y:S02]  /*6ba0*/  I2IP.S8.S32.SAT R19, R30, R29, RZ ;  /* 0x0000001d1e137239 */ /* 0x000fe400000014ff */
[----:B------:R-:W-:Y:S02]  /*6bb0*/  I2IP.S8.S32.SAT R18, R24, R23, R18 ;  /* 0x0000001718127239 */ /* 0x000fe40000001412 */
[----:B------:R-:W-:Y:S02]  /*6bc0*/  I2IP.S8.S32.SAT R19, R28, R27, R19 ;  /* 0x0000001b1c137239 */ /* 0x000fe40000001413 */
[----:B------:R-:W-:Y:S02]  /*6bd0*/  LEA R0, R82, UR44, 0x3 ;  /* 0x0000002c52007c11 */ /* 0x000fe4000f8e18ff */
[----:B------:R-:W-:Y:S01]  /*6be0*/  @P6 SHF.L.U32 R2, R81, 0x1f, RZ ;  /* 0x0000001f51026819 */ /* 0x000fe200000006ff */
[----:B------:R1:W-:Y:S01]  /*6bf0*/  STS.128 [R89+0x4210], R16 ;  /* 0x0042101059007388 */ /* 0x0003e20000000c00 */
[----:B------:R-:W-:Y:S01]  /*6c00*/  @!PT LDS RZ, [RZ] ;  /* 0x00000000fffff984 */ /* 0x000fe20000000800 */
[----:B------:R-:W-:Y:S01]  /*6c10*/  @!PT LDS RZ, [RZ] ;  /* 0x00000000fffff984 */ /* 0x000fe20000000800 */
[----:B------:R-:W-:Y:S01]  /*6c20*/  @!PT LDS RZ, [RZ] ;  /* 0x00000000fffff984 */ /* 0x000fe20000000800 */
[----:B------:R-:W-:Y:S01]  /*6c30*/  @!PT LDS RZ, [RZ] ;  /* 0x00000000fffff984 */ /* 0x000fe20000000800 */
[----:B------:R2:W-:Y:S07]  /*6c40*/  MEMBAR.ALL.CTA ;  /* 0x0000000000007992 */ /* 0x0005ee0000008000 */
[----:B--2---:R-:W2:Y:S02]  /*6c50*/  FENCE.VIEW.ASYNC.S ;  /* 0x00000000000073c6 */ /* 0x004ea40000000000 */
[----:B--2---:R-:W-:Y:S06]  /*6c60*/  BAR.SYNC.DEFER_BLOCKING 0x1, 0x80 ;  /* 0x0042000000007b1d */ /* 0x004fec0000010000 */
[----:B------:R-:W-:Y:S05]  /*6c70*/  @P0 BRA `(.L_x_105) ;  /* 0x0000000000280947 */ /* 0x000fea0003800000 */
[----:B------:R-:W-:Y:S01]  /*6c80*/  UIADD3 UR4, UPT, UPT, UR44, 0x4200, URZ ;  /* 0x000042002c047890 */ /* 0x000fe2000fffe0ff */
[----:B------:R-:W-:Y:S05]  /*6c90*/  UMOV UR51, UR36 ;  /* 0x0000002400337c82 */ /* 0x000fea0008000000 */
[----:B------:R-:W-:Y:S01]  /*6ca0*/  MOV R86, UR4 ;  /* 0x0000000400567c02 */ /* 0x000fe20008000f00 */
[----:B------:R-:W-:Y:S03]  /*6cb0*/  UIADD3 UR4, UP0, UPT, UR62, 0x680, URZ ;  /* 0x000006803e047890 */ /* 0x000fe6000ff1e0ff */
[----:B------:R-:W-:Y:S01]  /*6cc0*/  R2UR UR48, R86 ;  /* 0x00000000563072ca */ /* 0x000fe200000e0000 */
[----:B------:R-:W-:Y:S11]  /*6cd0*/  UIADD3.X UR5, UPT, UPT, URZ, UR63, URZ, UP0, !UPT ;  /* 0x0000003fff057290 */ /* 0x000ff600087fe4ff */
[----:B------:R-:W-:Y:S01]  /*6ce0*/  @!UPT UIADD3 URZ, UPT, UPT, URZ, URZ, URZ ;  /* 0x000000fffffff290 */ /* 0x000fe2000fffe0ff */
[----:B------:R2:W-:Y:S01]  /*6cf0*/  UTMASTG.3D [UR48], [UR4] ;  /* 0x00000030040073b5 */ /* 0x0005e20008010000 */
[----:B------:R0:W-:Y:S01]  /*6d00*/  UTMACMDFLUSH ;  /* 0x00000000000079b7 */ /* 0x0001e20000000000 */
[----:B--2---:R-:W-:Y:S04]  /*6d10*/  DEPBAR.LE SB0, 0x1 ;  /* 0x000080400000791a */ /* 0x004fe80000000000 */
.L_x_105:
[----:B------:R-:W-:Y:S05]  /*6d20*/  BSYNC.RECONVERGENT B0 ;  /* 0x0000000000007941 */ /* 0x000fea0003800200 */
.L_x_104:
[----:B------:R-:W-:Y:S06]  /*6d30*/  BAR.SYNC.DEFER_BLOCKING 0x1, 0x80 ;  /* 0x0042000000007b1d */ /* 0x000fec0000010000 */
[----:B------:R-:W2:Y:S01]  /*6d40*/  @P6 SYNCS.PHASECHK.TRANS64.TRYWAIT P0, [R0+URZ+0x30], R2 ;  /* 0x00003002000065a7 */ /* 0x000ea200080011ff */
[----:B------:R-:W-:Y:S01]  /*6d50*/  BSSY B1, `(.L_x_106) ;  /* 0x000001f000017945 */ /* 0x000fe20003800000 */
[----:B--2---:R-:W-:Y:S03]  /*6d60*/  @P6 SEL R53, RZ, 0x1, !P0 ;  /* 0x00000001ff356807 */ /* 0x004fe60004000000 */
[----:B------:R-:W-:Y:S05]  /*6d70*/  @!P6 BRA `(.L_x_107) ;  /* 0x000000000070e947 */ /* 0x000fea0003800000 */
[----:B------:R-:W-:Y:S01]  /*6d80*/  ISETP.NE.AND P1, PT, R54, RZ, PT ;  /* 0x000000ff3600720c */ /* 0x000fe20003f25270 */
[----:B------:R-:W-:Y:S01]  /*6d90*/  BSSY B0, `(.L_x_108) ;  /* 0x0000008000007945 */ /* 0x000fe20003800000 */
[----:B------:R-:W-:Y:S11]  /*6da0*/  ISETP.NE.AND P0, PT, R53, RZ, PT ;  /* 0x000000ff3500720c */ /* 0x000ff60003f05270 */
[----:B------:R-:W-:Y:S04]  /*6db0*/  @P1 IMAD R4, R82, 0x1000, R60 ;  /* 0x0000100052041824 */ /* 0x000fe800078e023c */
[----:B------:R-:W-:Y:S01]  /*6dc0*/  @P1 IMAD.IADD R3, R55, 0x1, R4 ;  /* 0x0000000137031824 */ /* 0x000fe200078e0204 */
[----:B------:R-:W-:Y:S06]  /*6dd0*/  @P0 BRA `(.L_x_109) ;  /* 0x00000000000c0947 */ /* 0x000fec0003800000 */
[----:B------:R-:W-:Y:S04]  /*6de0*/  SHF.L.U32 R2, R81, 0x1f, RZ ;  /* 0x0000001f51027819 */ /* 0x000fe800000006ff */
[----:B------:R-:W2:Y:S02]  /*6df0*/  SYNCS.PHASECHK.TRANS64.TRYWAIT P0, [R0+URZ+0x30], R2 ;  /* 0x00003002000075a7 */ /* 0x000ea400080011ff */
[----:B--2---:R-:W-:Y:S05]  /*6e00*/  @!P0 BRA `(.L_x_110) ;  /* 0x0000003000c88947 */ /* 0x004fea0003800000 */
.L_x_109:
[----:B------:R-:W-:Y:S05]  /*6e10*/  BSYNC B0 ;  /* 0x0000000000007941 */ /* 0x000fea0003800000 */
.L_x_108:
[----:B------:R-:W-:Y:S01]  /*6e20*/  ISETP.NE.AND P0, PT, R54, RZ, PT ;  /* 0x000000ff3600720c */ /* 0x000fe20003f05270 */
[----:B--2---:R-:W-:Y:S02]  /*6e30*/  VIADD R2, R0, 0x50 ;  /* 0x0000005000027836 */ /* 0x004fe40000000000 */
[----:B------:R-:W-:Y:S02]  /*6e40*/  IMAD.U32 R0, RZ, RZ, UR45 ;  /* 0x0000002dff007e24 */ /* 0x000fe4000f8e00ff */
[----:B------:R-:W-:Y:S03]  /*6e50*/  VIADD R82, R82, 0x1 ;  /* 0x0000000152527836 */ /* 0x000fe60000000000 */
[----:B------:R-:W-:Y:S05]  /*6e60*/  PRMT R0, R0, 0x654, R2 ;  /* 0x0000065400007816 */ /* 0x000fea0000000002 */
[----:B------:R2:W3:Y:S04]  /*6e70*/  @P0 LDS.128 R48, [R4+0x200] ;  /* 0x0002000004300984 */ /* 0x0004e80000000c00 */
        /* <DEDUP_REMOVED lines=11> */
[----:B--23--:R-:W-:Y:S02]  /*6f30*/  LOP3.LUT R81, R81, R0, RZ, 0x3c, !PT ;  /* 0x0000000051517212 */ /* 0x00cfe400078e3cff */
.L_x_107:
[----:B------:R-:W-:Y:S05]  /*6f40*/  BSYNC B1 ;  /* 0x0000000000017941 */ /* 0x000fea0003800000 */
.L_x_106:
[----:B------:R-:W-:Y:S05]  /*6f50*/  VIADD R0, R39, 0x40 ;  /* 0x0000004027007836 */ /* 0x000fea0000000000 */
[----:B------:R-:W-:Y:S04]  /*6f60*/  SHF.R.U32.HI R0, RZ, 0x15, R0 ;  /* 0x00000015ff007819 */ /* 0x000fe80000011600 */
[----:B------:R-:W-:Y:S11]  /*6f70*/  LOP3.LUT P0, RZ, R0, 0x3, R75, 0x48, !PT ;  /* 0x0000000300ff7812 */ /* 0x000ff6000780484b */
[----:B------:R-:W-:Y:S02]  /*6f80*/  @!UPT UIADD3 URZ, UPT, UPT, URZ, URZ, URZ ;  /* 0x000000fffffff290 */ /* 0x000fe4000fffe0ff */
[----:B------:R-:W-:Y:S05]  /*6f90*/  @!P0 BRA `(.L_x_111) ;  /* 0x0000000000408947 */ /* 0x000fea0003800000 */
[----:B------:R-:W2:Y:S01]  /*6fa0*/  LDCU.64 UR8, c[0x4][0x78] ;  /* 0x01000f00ff0877ac */ /* 0x000ea20008000a00 */
[----:B------:R-:W-:Y:S01]  /*6fb0*/  MOV R3, 0x0 ;  /* 0x0000000000037802 */ /* 0x000fe20000000f00 */
[----:B------:R-:W-:Y:S02]  /*6fc0*/  HFMA2 R12, -RZ, RZ, 0, 5.9604644775390625e-08 ;  /* 0x00000001ff0c7431 */ /* 0x000fe400000001ff */
[----:B------:R-:W-:Y:S02]  /*6fd0*/  IMAD.MOV.U32 R8, RZ, RZ, 0x192 ;  /* 0x00000192ff087424 */ /* 0x000fe400078e00ff */
[----:B------:R-:W-:Y:S01]  /*6fe0*/  IMAD.MOV.U32 R13, RZ, RZ, RZ ;  /* 0x000000ffff0d7224 */ /* 0x000fe200078e00ff */
[----:B------:R-:W3:Y:S01]  /*6ff0*/  LDCU.64 UR6, c[0x4][0x80] ;  /* 0x01001000ff0677ac */ /* 0x000ee20008000a00 */
[----:B------:R-:W1:Y:S01]  /*7000*/  LDC.64 R2, c[0x4][R3] ;  /* 0x0100000003027b82 */ /* 0x000e620000000a00 */
[----:B------:R-:W5:Y:S01]  /*7010*/  LDCU.64 UR4, c[0x4][0x18] ;  /* 0x01000300ff0477ac */ /* 0x000f620008000a00 */
[----:B--2---:R-:W-:Y:S01]  /*7020*/  MOV R5, UR9 ;  /* 0x0000000900057c02 */ /* 0x004fe20008000f00 */
[----:B------:R-:W-:Y:S01]  /*7030*/  IMAD.U32 R4, RZ, RZ, UR8 ;  /* 0x00000008ff047e24 */ /* 0x000fe2000f8e00ff */
[----:B---3--:R-:W-:Y:S01]  /*7040*/  MOV R7, UR7 ;  /* 0x0000000700077c02 */ /* 0x008fe20008000f00 */
[----:B------:R-:W-:Y:S01]  /*7050*/  IMAD.U32 R6, RZ, RZ, UR6 ;  /* 0x00000006ff067e24 */ /* 0x000fe2000f8e00ff */
[----:B-----5:R-:W-:Y:S01]  /*7060*/  MOV R11, UR5 ;  /* 0x00000005000b7c02 */ /* 0x020fe20008000f00 */
[----:B------:R-:W-:Y:S02]  /*7070*/  IMAD.U32 R10, RZ, RZ, UR4 ;  /* 0x00000004ff0a7e24 */ /* 0x000fe4000f8e00ff */
[----:B------:R-:W-:Y:S07]  /*7080*/  LEPC R20, `(.L_x_111) ;  /* 0x000000001014794e */ /* 0x000fee0000000000 */
[----:B-1--4-:R-:W-:Y:S05]  /*7090*/  CALL.ABS.NOINC R2 ;  /* 0x0000000002007343 */ /* 0x012fea0003c00000 */
.L_x_111:
[C---:B------:R-:W-:Y:S01]  /*70a0*/  SHF.L.U32 R2, R48.reuse, 0x10, RZ ;  /* 0x0000001030027819 */ /* 0x040fe200000006ff */
[----:B------:R-:W-:Y:S05]  /*70b0*/  WARPSYNC.ALL ;  /* 0x0000000000007948 */ /* 0x000fea0003800000 */
[----:B------:R-:W-:Y:S01]  /*70c0*/  R2UR UR4, R39 ;  /* 0x00000000270472ca */ /* 0x000fe200000e0000 */
[----:B------:R-:W-:Y:S01]  /*70d0*/  BSSY.RECONVERGENT B0, `(.L_x_112) ;  /* 0x0000099000007945 */ /* 0x000fe20003800200 */
[C---:B------:R-:W-:Y:S02]  /*70e0*/  PRMT R3, R48.reuse, 0x8880, RZ ;  /* 0x0000888030037816 */ /* 0x040fe400000000ff */
[----:B------:R-:W-:Y:S02]  /*70f0*/  SHF.L.U32 R41, R48, 0x8, RZ ;  /* 0x0000000830297819 */ /* 0x000fe400000006ff */
[C---:B------:R-:W-:Y:S02]  /*7100*/  SHF.L.U32 R42, R49.reuse, 0x10, RZ ;  /* 0x00000010312a7819 */ /* 0x040fe400000006ff */
[----:B------:R-:W-:Y:S02]  /*7110*/  SHF.L.U32 R43, R49, 0x8, RZ ;  /* 0x00000008312b7819 */ /* 0x000fe400000006ff */
[----:B------:R-:W-:Y:S02]  /*7120*/  SHF.R.S32.HI R42, RZ, 0x18, R42 ;  /* 0x00000018ff2a7819 */ /* 0x000fe4000001142a */
[----:B------:R-:W-:Y:S01]  /*7130*/  SHF.R.S32.HI R43, RZ, 0x18, R43 ;  /* 0x00000018ff2b7819 */ /* 0x000fe2000001142b */
[----:B-1----:R-:W-:Y:S01]  /*7140*/  LDTM.16dp32bit_t0_t15.x32 R4, tmem[UR4+0x40] ;  /* 0x00004004000479ee */ /* 0x002fe20008a80000 */
[----:B------:R-:W1:Y:S01]  /*7150*/  LDTM.16dp32bit_t16_t31.x32 R4, tmem[UR4+0x60] ;  /* 0x00006004000479ee */ /* 0x000e620008aa0000 */
[----:B------:R-:W-:Y:S02]  /*7160*/  ISETP.NE.AND P0, PT, R87, RZ, PT ;  /* 0x000000ff5700720c */ /* 0x000fe40003f05270 */
        /* <DEDUP_REMOVED lines=16> */
[----:B------:R-:W-:Y:S01]  /*7270*/  IMAD R5, R38, R9, RZ ;  /* 0x0000000926057224 */ /* 0x000fe200078e02ff */
[----:B------:R-:W-:Y:S01]  /*7280*/  PRMT R7, R50, 0x8880, RZ ;  /* 0x0000888032077816 */ /* 0x000fe200000000ff */
[----:B------:R-:W-:Y:S01]  /*7290*/  IMAD R12, R38, R16, RZ ;  /* 0x00000010260c7224 */ /* 0x000fe200078e02ff */
[----:B------:R-:W-:Y:S01]  /*72a0*/  I2IP.S8.S32.SAT R56, R2, R0, R56 ;  /* 0x0000000002387239 */ /* 0x000fe20000001438 */
[C---:B------:R-:W-:Y:S01]  /*72b0*/  IMAD R9, R38.reuse, R13, RZ ;  /* 0x0000000d26097224 */ /* 0x040fe200078e02ff */
[----:B------:R-:W-:Y:S01]  /*72c0*/  SHF.R.S32.HI R3, RZ, 0x18, R49 ;  /* 0x00000018ff037819 */ /* 0x000fe20000011431 */
[----:B------:R-:W-:Y:S01]  /*72d0*/  IMAD R16, R38, R20, RZ ;  /* 0x0000001426107224 */ /* 0x000fe200078e02ff */
[----:B----4-:R-:W-:Y:S01]  /*72e0*/  SHF.L.U32 R0, R44, 0x10, RZ ;  /* 0x000000102c007819 */ /* 0x010fe200000006ff */
[----:B------:R-:W-:Y:S01]  /*72f0*/  IMAD R13, R38, R17, RZ ;  /* 0x00000011260d7224 */ /* 0x000fe200078e02ff */
[----:B------:R-:W-:Y:S01]  /*7300*/  SHF.L.U32 R2, R44, 0x8, RZ ;  /* 0x000000082c027819 */ /* 0x000fe200000006ff */
[C---:B------:R-:W-:Y:S01]  /*7310*/  IMAD R20, R38.reuse, R24, RZ ;  /* 0x0000001826147224 */ /* 0x040fe200078e02ff */
[----:B------:R-:W-:Y:S01]  /*7320*/  SHF.R.S32.HI R0, RZ, 0x18, R0 ;  /* 0x00000018ff007819 */ /* 0x000fe20000011400 */
[C---:B------:R-:W-:Y:S01]  /*7330*/  IMAD R17, R38.reuse, R21, RZ ;  /* 0x0000001526117224 */ /* 0x040fe200078e02ff */
[----:B------:R-:W-:Y:S01]  /*7340*/  SHF.R.S32.HI R2, RZ, 0x18, R2 ;  /* 0x00000018ff027819 */ /* 0x000fe20000011402 */
[C---:B------:R-:W-:Y:S02]  /*7350*/  IMAD R24, R38.reuse, R28, RZ ;  /* 0x0000001c26187224 */ /* 0x040fe400078e02ff */
[C---:B------:R-:W-:Y:S02]  /*7360*/  IMAD R6, R38.reuse, R10, RZ ;  /* 0x0000000a26067224 */ /* 0x040fe400078e02ff */
[C---:B------:R-:W-:Y:S02]  /*7370*/  IMAD R21, R38.reuse, R25, RZ ;  /* 0x0000001926157224 */ /* 0x040fe400078e02ff */
[----:B------:R-:W-:Y:S01]  /*7380*/  IMAD R28, R38, R32, RZ ;  /* 0x00000020261c7224 */ /* 0x000fe200078e02ff */
[----:B------:R-:W-:Y:S01]  /*7390*/  SHF.L.U32 R32, R50, 0x10, RZ ;  /* 0x0000001032207819 */ /* 0x000fe200000006ff */
[-C--:B------:R-:W-:Y:S02]  /*73a0*/  IMAD R4, R41, R40.reuse, R4 ;  /* 0x0000002829047224 */ /* 0x080fe400078e0204 */
[----:B------:R-:W-:Y:S01]  /*73b0*/  IMAD R25, R38, R29, RZ ;  /* 0x0000001d26197224 */ /* 0x000fe200078e02ff */
[----:B------:R-:W-:Y:S01]  /*73c0*/  SHF.R.S32.HI R32, RZ, 0x18, R32 ;  /* 0x00000018ff207819 */ /* 0x000fe20000011420 */
[----:B------:R-:W-:Y:S02]  /*73d0*/  IMAD R5, R42, R40, R5 ;  /* 0x000000282a057224 */ /* 0x000fe400078e0205 */
[----:B------:R-:W-:Y:S01]  /*73e0*/  IMAD R29, R38, R33, RZ ;  /* 0x00000021261d7224 */ /* 0x000fe200078e02ff */
[----:B------:R-:W-:Y:S01]  /*73f0*/  SHF.L.U32 R33, R50, 0x8, RZ ;  /* 0x0000000832217819 */ /* 0x000fe200000006ff */
[C---:B------:R-:W-:Y:S02]  /*7400*/  IMAD R11, R38.reuse, R11, RZ ;  /* 0x0000000b260b7224 */ /* 0x040fe400078e02ff */
[C---:B------:R-:W-:Y:S01]  /*7410*/  IMAD R10, R38.reuse, R14, RZ ;  /* 0x0000000e260a7224 */ /* 0x040fe200078e02ff */
[----:B------:R-:W-:Y:S01]  /*7420*/  SHF.R.S32.HI R33, RZ, 0x18, R33 ;  /* 0x00000018ff217819 */ /* 0x000fe20000011421 */
[----:B------:R-:W-:Y:S02]  /*7430*/  IMAD R6, R43, R40, R6 ;  /* 0x000000282b067224 */ /* 0x000fe400078e0206 */
[C---:B------:R-:W-:Y:S02]  /*7440*/  IMAD R14, R38.reuse, R18, RZ ;  /* 0x00000012260e7224 */ /* 0x040fe400078e02ff */
[C---:B------:R-:W-:Y:S02]  /*7450*/  IMAD R18, R38.reuse, R22, RZ ;  /* 0x0000001626127224 */ /* 0x040fe400078e02ff */
[----:B------:R-:W-:Y:S01]  /*7460*/  IMAD R11, R3, R40, R11 ;  /* 0x00000028030b7224 */ /* 0x000fe200078e020b */
[----:B------:R-:W-:Y:S01]  /*7470*/  PRMT R3, R51, 0x8880, RZ ;  /* 0x0000888033037816 */ /* 0x000fe200000000ff */
[C---:B------:R-:W-:Y:S02]  /*7480*/  IMAD R22, R38.reuse, R26, RZ ;  /* 0x0000001a26167224 */ /* 0x040fe400078e02ff */
[C---:B------:R-:W-:Y:S01]  /*7490*/  IMAD R26, R38.reuse, R30, RZ ;  /* 0x0000001e261a7224 */ /* 0x040fe200078e02ff */
[----:B------:R-:W-:Y:S01]  /*74a0*/  I2IP.S8.S32.SAT R11, R11, R6, RZ ;  /* 0x000000060b0b7239 */ /* 0x000fe200000014ff */
[----:B------:R-:W-:Y:S01]  /*74b0*/  IMAD R8, R7, R40, R8 ;  /* 0x0000002807087224 */ /* 0x000fe200078e0208 */
[----:B------:R-:W-:Y:S01]  /*74c0*/  SHF.L.U32 R6, R51, 0x10, RZ ;  /* 0x0000001033067819 */ /* 0x000fe200000006ff */
[----:B------:R-:W-:Y:S01]  /*74d0*/  IMAD R30, R38, R34, RZ ;  /* 0x00000022261e7224 */ /* 0x000fe200078e02ff */
[----:B------:R-:W-:Y:S01]  /*74e0*/  SHF.R.S32.HI R34, RZ, 0x18, R50 ;  /* 0x00000018ff227819 */ /* 0x000fe20000011432 */
[----:B------:R-:W-:Y:S01]  /*74f0*/  IMAD R9, R32, R40, R9 ;  /* 0x0000002820097224 */ /* 0x000fe200078e0209 */
[----:B------:R-:W-:Y:S01]  /*7500*/  SHF.R.S32.HI R6, RZ, 0x18, R6 ;  /* 0x00000018ff067819 */ /* 0x000fe20000011406 */
[----:B------:R-:W-:Y:S01]  /*7510*/  IMAD R15, R38, R15, RZ ;  /* 0x0000000f260f7224 */ /* 0x000fe200078e02ff */
[----:B------:R-:W-:Y:S01]  /*7520*/  I2IP.S8.S32.SAT R57, R5, R4, R11 ;  /* 0x0000000405397239 */ /* 0x000fe2000000140b */
[-C--:B------:R-:W-:Y:S01]  /*7530*/  IMAD R10, R33, R40.reuse, R10 ;  /* 0x00000028210a7224 */ /* 0x080fe200078e020a */
[----:B------:R-:W-:Y:S01]  /*7540*/  SHF.L.U32 R5, R45, 0x10, RZ ;  /* 0x000000102d057819 */ /* 0x000fe200000006ff */
[----:B------:R-:W-:Y:S01]  /*7550*/  IMAD.SHL.U32 R7, R51, 0x100, RZ ;  /* 0x0000010033077824 */ /* 0x000fe200078e00ff */
[----:B------:R-:W-:Y:S01]  /*7560*/  PRMT R4, R45, 0x8880, RZ ;  /* 0x000088802d047816 */ /* 0x000fe200000000ff */
[-C--:B------:R-:W-:Y:S01]  /*7570*/  IMAD R15, R34, R40.reuse, R15 ;  /* 0x00000028220f7224 */ /* 0x080fe200078e020f */
[----:B------:R-:W-:Y:S01]  /*7580*/  SHF.R.S32.HI R5, RZ, 0x18, R5 ;  /* 0x00000018ff057819 */ /* 0x000fe20000011405 */
[-C--:B------:R-:W-:Y:S01]  /*7590*/  IMAD R12, R3, R40.reuse, R12 ;  /* 0x00000028030c7224 */ /* 0x080fe200078e020c */
[----:B------:R-:W-:Y:S01]  /*75a0*/  SHF.R.S32.HI R7, RZ, 0x18, R7 ;  /* 0x00000018ff077819 */ /* 0x000fe20000011407 */
[----:B------:R-:W-:Y:S01]  /*75b0*/  IMAD R13, R6, R40, R13 ;  /* 0x00000028060d7224 */ /* 0x000fe200078e020d */
[----:B------:R-:W-:Y:S01]  /*75c0*/  I2IP.S8.S32.SAT R15, R15, R10, RZ ;  /* 0x0000000a0f0f7239 */ /* 0x000fe200000014ff */
[----:B------:R-:W-:Y:S01]  /*75d0*/  IMAD R19, R38, R19, RZ ;  /* 0x0000001326137224 */ /* 0x000fe200078e02ff */
[----:B------:R-:W-:Y:S01]  /*75e0*/  SHF.R.S32.HI R10, RZ, 0x18, R51 ;  /* 0x00000018ff0a7819 */ /* 0x000fe20000011433 */
[----:B------:R-:W-:Y:S01]  /*75f0*/  IMAD R14, R7, R40, R14 ;  /* 0x00000028070e7224 */ /* 0x000fe200078e020e */
[----:B------:R-:W-:Y:S01]  /*7600*/  PRMT R3, R44, 0x8880, RZ ;  /* 0x000088802c037816 */ /* 0x000fe200000000ff */
[----:B------:R-:W-:Y:S01]  /*7610*/  IMAD R23, R38, R23, RZ ;  /* 0x0000001726177224 */ /* 0x000fe200078e02ff */
[----:B------:R-:W-:Y:S01]  /*7620*/  I2IP.S8.S32.SAT R58, R9, R8, R15 ;  /* 0x00000008093a7239 */ /* 0x000fe2000000140f */
[-C--:B------:R-:W-:Y:S02]  /*7630*/  IMAD R19, R10, R40.reuse, R19 ;  /* 0x000000280a137224 */ /* 0x080fe400078e0213 */
[-C--:B------:R-:W-:Y:S01]  /*7640*/  IMAD R16, R3, R40.reuse, R16 ;  /* 0x0000002803107224 */ /* 0x080fe200078e0210 */
[----:B------:R-:W-:Y:S01]  /*7650*/  SHF.R.S32.HI R3, RZ, 0x18, R44 ;  /* 0x00000018ff037819 */ /* 0x000fe2000001142c */
[----:B------:R-:W-:Y:S01]  /*7660*/  IMAD R17, R0, R40, R17 ;  /* 0x0000002800117224 */ /* 0x000fe200078e0211 */
[----:B------:R-:W-:Y:S01]  /*7670*/  I2IP.S8.S32.SAT R14, R19, R14, RZ ;  /* 0x0000000e130e7239 */ /* 0x000fe200000014ff */
[----:B------:R-:W-:Y:S02]  /*7680*/  IMAD.SHL.U32 R0, R45, 0x100, RZ ;  /* 0x000001002d007824 */ /* 0x000fe400078e00ff */
[-C--:B------:R-:W-:Y:S01]  /*7690*/  IMAD R18, R2, R40.reuse, R18 ;  /* 0x0000002802127224 */ /* 0x080fe200078e0212 */
[----:B------:R-:W-:Y:S01]  /*76a0*/  SHF.R.S32.HI R2, RZ, 0x18, R45 ;  /* 0x00000018ff027819 */ /* 0x000fe2000001142d */
[-C--:B------:R-:W-:Y:S01]  /*76b0*/  IMAD R23, R3, R40.reuse, R23 ;  /* 0x0000002803177224 */ /* 0x080fe200078e0217 */
[----:B------:R-:W-:Y:S01]  /*76c0*/  SHF.R.S32.HI R0, RZ, 0x18, R0 ;  /* 0x00000018ff007819 */ /* 0x000fe20000011400 */
[-C--:B------:R-:W-:Y:S01]  /*76d0*/  IMAD R20, R4, R40.reuse, R20 ;  /* 0x0000002804147224 */ /* 0x080fe200078e0214 */
[C---:B------:R-:W-:Y:S01]  /*76e0*/  SHF.L.U32 R4, R46.reuse, 0x10, RZ ;  /* 0x000000102e047819 */ /* 0x040fe200000006ff */
[-C--:B------:R-:W-:Y:S01]  /*76f0*/  IMAD R21, R5, R40.reuse, R21 ;  /* 0x0000002805157224 */ /* 0x080fe200078e0215 */
[----:B------:R-:W-:Y:S01]  /*7700*/  PRMT R3, R46, 0x8880, RZ ;  /* 0x000088802e037816 */ /* 0x000fe200000000ff */
[----:B------:R-:W-:Y:S01]  /*7710*/  IMAD R27, R38, R27, RZ ;  /* 0x0000001b261b7224 */ /* 0x000fe200078e02ff */
[----:B------:R-:W-:Y:S01]  /*7720*/  SHF.L.U32 R5, R46, 0x8, RZ ;  /* 0x000000082e057819 */ /* 0x000fe200000006ff */
[-C--:B------:R-:W-:Y:S01]  /*7730*/  IMAD R22, R0, R40.reuse, R22 ;  /* 0x0000002800167224 */ /* 0x080fe200078e0216 */
[----:B------:R-:W-:Y:S01]  /*7740*/  SHF.R.S32.HI R4, RZ, 0x18, R4 ;  /* 0x00000018ff047819 */ /* 0x000fe20000011404 */
[-C--:B------:R-:W-:Y:S01]  /*7750*/  IMAD R27, R2, R40.reuse, R27 ;  /* 0x00000028021b7224 */ /* 0x080fe200078e021b */
[----:B------:R-:W-:Y:S01]  /*7760*/  SHF.R.S32.HI R5, RZ, 0x18, R5 ;  /* 0x00000018ff057819 */ /* 0x000fe20000011405 */
[-C--:B------:R-:W-:Y:S01]  /*7770*/  IMAD R24, R3, R40.reuse, R24 ;  /* 0x0000002803187224 */ /* 0x080fe200078e0218 */
[C---:B------:R-:W-:Y:S01]  /*7780*/  SHF.L.U32 R3, R47.reuse, 0x10, RZ ;  /* 0x000000102f037819 */ /* 0x040fe200000006ff */
[-C--:B------:R-:W-:Y:S01]  /*7790*/  IMAD R25, R4, R40.reuse, R25 ;  /* 0x0000002804197224 */ /* 0x080fe200078e0219 */
[----:B------:R-:W-:Y:S01]  /*77a0*/  SHF.R.S32.HI R0, RZ, 0x18, R46 ;  /* 0x00000018ff007819 */ /* 0x000fe2000001142e */
[----:B------:R-:W-:Y:S01]  /*77b0*/  IMAD R31, R38, R31, RZ ;  /* 0x0000001f261f7224 */ /* 0x000fe200078e02ff */
[----:B------:R-:W-:Y:S01]  /*77c0*/  PRMT R2, R47, 0x8880, RZ ;  /* 0x000088802f027816 */ /* 0x000fe200000000ff */
[-C--:B------:R-:W-:Y:S01]  /*77d0*/  IMAD R26, R5, R40.reuse, R26 ;  /* 0x00000028051a7224 */ /* 0x080fe200078e021a */
[----:B------:R-:W-:Y:S01]  /*77e0*/  SHF.L.U32 R4, R47, 0x8, RZ ;  /* 0x000000082f047819 */ /* 0x000fe200000006ff */
[-C--:B------:R-:W-:Y:S01]  /*77f0*/  IMAD R31, R0, R40.reuse, R31 ;  /* 0x00000028001f7224 */ /* 0x080fe200078e021f */
[----:B------:R-:W-:Y:S01]  /*7800*/  SHF.R.S32.HI R3, RZ, 0x18, R3 ;  /* 0x00000018ff037819 */ /* 0x000fe20000011403 */
[-C--:B------:R-:W-:Y:S01]  /*7810*/  IMAD R28, R2, R40.reuse, R28 ;  /* 0x00000028021c7224 */ /* 0x080fe200078e021c */
[----:B------:R-:W-:Y:S01]  /*7820*/  SHF.R.S32.HI R4, RZ, 0x18, R4 ;  /* 0x00000018ff047819 */ /* 0x000fe20000011404 */
[----:B------:R-:W-:Y:S01]  /*7830*/  IMAD R35, R38, R35, RZ ;  /* 0x0000002326237224 */ /* 0x000fe200078e02ff */
[----:B------:R-:W-:Y:S01]  /*7840*/  SHF.R.S32.HI R5, RZ, 0x18, R47 ;  /* 0x00000018ff057819 */ /* 0x000fe2000001142f */
[----:B------:R-:W-:Y:S01]  /*7850*/  IMAD R29, R3, R40, R29 ;  /* 0x00000028031d7224 */ /* 0x000fe200078e021d */
[----:B------:R-:W-:Y:S01]  /*7860*/  I2IP.S8.S32.SAT R59, R13, R12, R14 ;  /* 0x0000000c0d3b7239 */ /* 0x000fe2000000140e */
[----:B------:R-:W-:Y:S01]  /*7870*/  IMAD R30, R4, R40, R30 ;  /* 0x00000028041e7224 */ /* 0x000fe200078e021e */
[----:B------:R-:W-:Y:S01]  /*7880*/  I2IP.S8.S32.SAT R18, R23, R18, RZ ;  /* 0x0000001217127239 */ /* 0x000fe200000014ff */
[----:B------:R-:W-:Y:S01]  /*7890*/  IMAD R35, R5, R40, R35 ;  /* 0x0000002805237224 */ /* 0x000fe200078e0223 */
[----:B------:R-:W-:Y:S01]  /*78a0*/  I2IP.S8.S32.SAT R22, R27, R22, RZ ;  /* 0x000000161b167239 */ /* 0x000fe200000014ff */
[----:B------:R1:W-:Y:S01]  /*78b0*/  STS.128 [R69+UR44+0x5200], R56 ;  /* 0x0052003845007988 */ /* 0x0003e20008000c2c */
[----:B------:R-:W-:Y:S02]  /*78c0*/  I2IP.S8.S32.SAT R26, R31, R26, RZ ;  /* 0x0000001a1f1a7239 */ /* 0x000fe400000014ff */
[----:B------:R-:W-:Y:S02]  /*78d0*/  I2IP.S8.S32.SAT R19, R35, R30, RZ ;  /* 0x0000001e23137239 */ /* 0x000fe400000014ff */
[----:B------:R-:W-:Y:S02]  /*78e0*/  I2IP.S8.S32.SAT R16, R17, R16, R18 ;  /* 0x0000001011107239 */ /* 0x000fe40000001412 */
[----:B------:R-:W-:Y:S02]  /*78f0*/  I2IP.S8.S32.SAT R17, R21, R20, R22 ;  /* 0x0000001415117239 */ /* 0x000fe40000001416 */
        /* <DEDUP_REMOVED lines=13> */
[----:B------:R-:W-:Y:S02]  /*79d0*/  UIADD3 UR4, UP0, UPT, UR62, 0x680, URZ ;  /* 0x000006803e047890 */ /* 0x000fe4000ff1e0ff */
[----:B------:R-:W-:Y:S02]  /*79e0*/  UIADD3 UR9, UPT, UPT, UR49, 0x40, URZ ;  /* 0x0000004031097890 */ /* 0x000fe4000fffe0ff */
[----:B------:R-:W-:Y:S02]  /*79f0*/  UIADD3 UR8, UPT, UPT, UR44, 0x5200, URZ ;  /* 0x000052002c087890 */ /* 0x000fe4000fffe0ff */
[----:B------:R-:W-:Y:S01]  /*7a00*/  UIADD3.X UR5, UPT, UPT, URZ, UR63, URZ, UP0, !UPT ;  /* 0x0000003fff057290 */ /* 0x000fe200087fe4ff */
[----:B------:R-:W-:Y:S01]  /*7a10*/  UMOV UR10, UR50 ;  /* 0x00000032000a7c82 */ /* 0x000fe20008000000 */
[----:B------:R-:W-:Y:S07]  /*7a20*/  UMOV UR11, UR36 ;  /* 0x00000024000b7c82 */ /* 0x000fee0008000000 */
[----:B------:R2:W-:Y:S01]  /*7a30*/  UTMASTG.3D [UR8], [UR4] ;  /* 0x00000008040073b5 */ /* 0x0005e20008010000 */
[----:B------:R0:W-:Y:S01]  /*7a40*/  UTMACMDFLUSH ;  /* 0x00000000000079b7 */ /* 0x0001e20000000000 */
[----:B--2---:R-:W-:Y:S04]  /*7a50*/  DEPBAR.LE SB0, 0x1 ;  /* 0x000080400000791a */ /* 0x004fe80000000000 */
.L_x_113:
[----:B------:R-:W-:Y:S05]  /*7a60*/  BSYNC.RECONVERGENT B0 ;  /* 0x0000000000007941 */ /* 0x000fea0003800200 */
.L_x_112:
        /* <DEDUP_REMOVED lines=14> */
.L_x_117:
[----:B------:R-:W-:Y:S05]  /*7b50*/  BSYNC B0 ;  /* 0x0000000000007941 */ /* 0x000fea0003800000 */
.L_x_116:
[----:B------:R-:W-:Y:S01]  /*7b60*/  ISETP.NE.AND P0, PT, R54, RZ, PT ;  /* 0x000000ff3600720c */ /* 0x000fe20003f05270 */
[----:B------:R-:W-:Y:S11]  /*7b70*/  VIADD R82, R82, 0x1 ;  /* 0x0000000152527836 */ /* 0x000ff60000000000 */
[----:B------:R-:W-:Y:S01]  /*7b80*/  @!UPT UIADD3 URZ, UPT, UPT, URZ, URZ, URZ ;  /* 0x000000fffffff290 */ /* 0x000fe2000fffe0ff */
[----:B------:R3:W4:Y:S04]  /*7b90*/  @P0 LDS.128 R44, [R2+0x210] ;  /* 0x00021000022c0984 */ /* 0x0007280000000c00 */
[----:B------:R1:W1:Y:S01]  /*7ba0*/  @P0 LDS.128 R48, [R3+0x200] ;  /* 0x0002000003300984 */ /* 0x0002620000000c00 */
        /* <DEDUP_REMOVED lines=8> */
[----:B---3--:R-:W-:Y:S02]  /*7c30*/  VIADD R2, R0, 0x50 ;  /* 0x0000005000027836 */ /* 0x008fe40000000000 */
[----:B--2---:R-:W-:Y:S05]  /*7c40*/  IMAD.U32 R0, RZ, RZ, UR45 ;  /* 0x0000002dff007e24 */ /* 0x004fea000f8e00ff */
[----:B------:R-:W-:Y:S04]  /*7c50*/  PRMT R0, R0, 0x654, R2 ;  /* 0x0000065400007816 */ /* 0x000fe80000000002 */
[----:B-----5:R2:W-:Y:S02]  /*7c60*/  SYNCS.ARRIVE.TRANS64.RED.A1T0 RZ, [R0+URZ], RZ ;  /* 0x000000ff00ff79a7 */ /* 0x0205e400081004ff */
[----:B--2---:R-:W-:Y:S04]  /*7c70*/  SEL R0, RZ, 0x1, P0 ;  /* 0x00000001ff007807 */ /* 0x004fe80000000000 */
[----:B-1--4-:R-:W-:Y:S02]  /*7c80*/  LOP3.LUT R81, R81, R0, RZ, 0x3c, !PT ;  /* 0x0000000051517212 */ /* 0x012fe400078e3cff */
.L_x_115:
[----:B------:R-:W-:Y:S05]  /*7c90*/  BSYNC B1 ;  /* 0x0000000000017941 */ /* 0x000fea0003800000 */
.L_x_114:
        /* <DEDUP_REMOVED lines=21> */
.L_x_119:
        /* <DEDUP_REMOVED lines=36> */
[----:B------:R-:W-:Y:S01]  /*8030*/  SHF.L.U32 R0, R44, 0x10, RZ ;  /* 0x000000102c007819 */ /* 0x000fe200000006ff */
        /* <DEDUP_REMOVED lines=110> */
[----:B------:R-:W-:Y:S02]  /*8720*/  UIADD3 UR4, UPT, UPT, UR44, 0x4200, URZ ;  /* 0x000042002c047890 */ /* 0x000fe4000fffe0ff */
[----:B------:R-:W-:Y:S01]  /*8730*/  UIADD3 UR9, UPT, UPT, UR49, 0x80, URZ ;  /* 0x0000008031097890 */ /* 0x000fe2000fffe0ff */
[----:B------:R-:W-:Y:S01]  /*8740*/  UMOV UR10, UR50 ;  /* 0x00000032000a7c82 */ /* 0x000fe20008000000 */
[----:B------:R-:W-:Y:S02]  /*8750*/  UMOV UR11, UR36 ;  /* 0x00000024000b7c82 */ /* 0x000fe40008000000 */
        /* <DEDUP_REMOVED lines=8> */
.L_x_121:
[----:B------:R-:W-:Y:S05]  /*87e0*/  BSYNC.RECONVERGENT B0 ;  /* 0x0000000000007941 */ /* 0x000fea0003800200 */
.L_x_120:
        /* <DEDUP_REMOVED lines=14> */
.L_x_125:
[----:B------:R-:W-:Y:S05]  /*88d0*/  BSYNC B0 ;  /* 0x0000000000007941 */ /* 0x000fea0003800000 */
.L_x_124:
        /* <DEDUP_REMOVED lines=18> */
.L_x_123:
[----:B------:R-:W-:Y:S05]  /*8a00*/  BSYNC B1 ;  /* 0x0000000000017941 */ /* 0x000fea0003800000 */
.L_x_122:
        /* <DEDUP_REMOVED lines=21> */
.L_x_127:
[----:B------:R-:W-:Y:S01]  /*8b60*/  ISETP.NE.AND P0, PT, R87, RZ, PT ;  /* 0x000000ff5700720c */ /* 0x000fe20003f05270 */
[----:B------:R-:W-:Y:S05]  /*8b70*/  WARPSYNC.ALL ;  /* 0x0000000000007948 */ /* 0x000fea0003800000 */
[----:B------:R-:W-:Y:S01]  /*8b80*/  IMAD.SHL.U32 R66, R49, 0x100, RZ ;  /* 0x0000010031427824 */ /* 0x000fe200078e00ff */
[----:B------:R-:W-:Y:S01]  /*8b90*/  R2UR UR4, R39 ;  /* 0x00000000270472ca */ /* 0x000fe200000e0000 */
[----:B------:R-:W-:Y:S01]  /*8ba0*/  IMAD.SHL.U32 R60, R51, 0x100, RZ ;  /* 0x00000100333c7824 */ /* 0x000fe200078e00ff */
[C---:B------:R-:W-:Y:S01]  /*8bb0*/  SHF.L.U32 R2, R48.reuse, 0x10, RZ ;  /* 0x0000001030027819 */ /* 0x040fe200000006ff */
[----:B----4-:R-:W-:Y:S01]  /*8bc0*/  IMAD.SHL.U32 R54, R45, 0x100, RZ ;  /* 0x000001002d367824 */ /* 0x010fe200078e00ff */
[C---:B------:R-:W-:Y:S01]  /*8bd0*/  PRMT R0, R48.reuse, 0x8880, RZ ;  /* 0x0000888030007816 */ /* 0x040fe200000000ff */
[----:B------:R-:W-:Y:S01]  /*8be0*/  BSSY.RECONVERGENT B0, `(.L_x_128) ;  /* 0x000009e000007945 */ /* 0x000fe20003800200 */
[----:B------:R-:W-:Y:S02]  /*8bf0*/  SHF.L.U32 R3, R48, 0x8, RZ ;  /* 0x0000000830037819 */ /* 0x000fe400000006ff */
[----:B------:R-:W-:Y:S02]  /*8c00*/  SHF.R.S32.HI R2, RZ, 0x18, R2 ;  /* 0x00000018ff027819 */ /* 0x000fe40000011402 */
[----:B------:R-:W-:Y:S02]  /*8c10*/  PRMT R68, R49, 0x8880, RZ ;  /* 0x0000888031447816 */ /* 0x000fe400000000ff */
[----:B------:R-:W-:Y:S01]  /*8c20*/  SHF.R.S32.HI R3, RZ, 0x18, R3 ;  /* 0x00000018ff037819 */ /* 0x000fe20000011403 */
[----:B-1----:R-:W-:Y:S01]  /*8c30*/  LDTM.16dp32bit_t0_t15.x32 R4, tmem[UR4+0xc0] ;  /* 0x0000c004000479ee */ /* 0x002fe20008a80000 */
[----:B------:R-:W1:Y:S01]  /*8c40*/  LDTM.16dp32bit_t16_t31.x32 R4, tmem[UR4+0xe0] ;  /* 0x0000e004000479ee */ /* 0x000e620008aa0000 */
[----:B------:R-:W-:Y:S01]  /*8c50*/  NOP ;  /* 0x0000000000007918 */ /* 0x000fe20000000000 */
[----:B------:R-:W-:Y:S02]  /*8c60*/  SHF.L.U32 R63, R50, 0x8, RZ ;  /* 0x00000008323f7819 */ /* 0x000fe400000006ff */
[C---:B------:R-:W-:Y:S02]  /*8c70*/  PRMT R62, R51.reuse, 0x8880, RZ ;  /* 0x00008880333e7816 */ /* 0x040fe400000000ff */
[----:B------:R-:W-:Y:S02]  /*8c80*/  SHF.L.U32 R61, R51, 0x10, RZ ;  /* 0x00000010333d7819 */ /* 0x000fe400000006ff */
[----:B------:R-:W-:Y:S02]  /*8c90*/  R2UR UR5, R52 ;  /* 0x00000000340572ca */ /* 0x000fe400000e0000 */
[----:B------:R-:W-:Y:S01]  /*8ca0*/  SHF.R.S32.HI R39, RZ, 0x18, R48 ;  /* 0x00000018ff277819 */ /* 0x000fe20000011430 */
[----:B------:R-:W-:Y:S01]  /*8cb0*/  IMAD.SHL.U32 R48, R47, 0x100, RZ ;  /* 0x000001002f307824 */ /* 0x000fe200078e00ff */
[----:B------:R-:W-:Y:S02]  /*8cc0*/  SHF.L.U32 R67, R49, 0x10, RZ ;  /* 0x0000001031437819 */ /* 0x000fe400000006ff */
[C---:B------:R-:W-:Y:S02]  /*8cd0*/  PRMT R65, R50.reuse, 0x8880, RZ ;  /* 0x0000888032417816 */ /* 0x040fe400000000ff */
[----:B------:R-:W-:Y:S02]  /*8ce0*/  SHF.R.S32.HI R41, RZ, 0x18, R49 ;  /* 0x00000018ff297819 */ /* 0x000fe40000011431 */
[----:B------:R-:W-:Y:S02]  /*8cf0*/  SHF.L.U32 R64, R50, 0x10, RZ ;  /* 0x0000001032407819 */ /* 0x000fe400000006ff */
[----:B------:R-:W-:Y:S01]  /*8d00*/  SHF.R.S32.HI R42, RZ, 0x18, R50 ;  /* 0x00000018ff2a7819 */ /* 0x000fe20000011432 */
[----:B------:R-:W-:Y:S01]  /*8d10*/  UIADD3 UR4, UPT, UPT, UR5, 0xc0, URZ ;  /* 0x000000c005047890 */ /* 0x000fe2000fffe0ff */
[----:B------:R-:W-:Y:S01]  /*8d20*/  PRMT R59, R44, 0x8880, RZ ;  /* 0x000088802c3b7816 */ /* 0x000fe200000000ff */
[C---:B-1----:R-:W-:Y:S02]  /*8d30*/  IMAD R4, R38.reuse, R4, RZ ;  /* 0x0000000426047224 */ /* 0x042fe400078e02ff */
[----:B------:R-:W-:Y:S01]  /*8d40*/  UPRMT UR4, UR45, 0x654, UR4 ;  /* 0x000006542d047896 */ /* 0x000fe20008000004 */
[C---:B------:R-:W-:Y:S01]  /*8d50*/  IMAD R5, R38.reuse, R5, RZ ;  /* 0x0000000526057224 */ /* 0x040fe200078e02ff */
[----:B------:R-:W-:Y:S01]  /*8d60*/  SHF.R.S32.HI R43, RZ, 0x18, R51 ;  /* 0x00000018ff2b7819 */ /* 0x000fe20000011433 */
[----:B------:R-:W-:Y:S01]  /*8d70*/  IMAD R6, R38, R6, RZ ;  /* 0x0000000626067224 */ /* 0x000fe200078e02ff */
[----:B------:R-:W-:Y:S01]  /*8d80*/  SHF.L.U32 R51, R46, 0x8, RZ ;  /* 0x000000082e337819 */ /* 0x000fe200000006ff */
[----:B------:R-:W-:Y:S01]  /*8d90*/  IMAD R4, R0, R40, R4 ;  /* 0x0000002800047224 */ /* 0x000fe200078e0204 */
[----:B------:R-:W-:Y:S01]  /*8da0*/  MOV R0, R68 ;  /* 0x0000004400007202 */ /* 0x000fe20000000f00 */
[----:B------:R-:W-:Y:S01]  /*8db0*/  IMAD R7, R38, R7, RZ ;  /* 0x0000000726077224 */ /* 0x000fe200078e02ff */
[----:B------:R-:W-:Y:S01]  /*8dc0*/  SHF.L.U32 R58, R44, 0x10, RZ ;  /* 0x000000102c3a7819 */ /* 0x000fe200000006ff */
[-C--:B------:R-:W-:Y:S01]  /*8dd0*/  IMAD R5, R2, R40.reuse, R5 ;  /* 0x0000002802057224 */ /* 0x080fe200078e0205 */
[----:B------:R-:W-:Y:S01]  /*8de0*/  SYNCS.ARRIVE.TRANS64.RED.A1T0 RZ, [UR4], RZ ;  /* 0x000000ffffff79a7 */ /* 0x000fe20008100404 */
[----:B------:R-:W-:Y:S01]  /*8df0*/  IMAD R6, R3, R40, R6 ;  /* 0x0000002803067224 */ /* 0x000fe200078e0206 */
[----:B------:R-:W-:Y:S01]  /*8e00*/  SHF.R.S32.HI R2, RZ, 0x18, R67 ;  /* 0x00000018ff027819 */ /* 0x000fe20000011443 */
[C---:B------:R-:W-:Y:S01]  /*8e10*/  IMAD R8, R38.reuse, R8, RZ ;  /* 0x0000000826087224 */ /* 0x040fe200078e02ff */
[----:B------:R-:W-:Y:S01]  /*8e20*/  SHF.R.S32.HI R3, RZ, 0x18, R66 ;  /* 0x00000018ff037819 */ /* 0x000fe20000011442 */
[-C--:B------:R-:W-:Y:S01]  /*8e30*/  IMAD R7, R39, R40.reuse, R7 ;  /* 0x0000002827077224 */ /* 0x080fe200078e0207 */
[----:B------:R-:W-:Y:S01]  /*8e40*/  MOV R39, R65 ;  /* 0x0000004100277202 */ /* 0x000fe20000000f00 */
[----:B------:R-:W-:Y:S01]  /*8e50*/  IMAD R9, R38, R9, RZ ;  /* 0x0000000926097224 */ /* 0x000fe200078e02ff */
[C---:B------:R-:W-:Y:S01]  /*8e60*/  PRMT R56, R45.reuse, 0x8880, RZ ;  /* 0x000088802d387816 */ /* 0x040fe200000000ff */
[----:B------:R-:W-:Y:S01]  /*8e70*/  IMAD R8, R0, R40, R8 ;  /* 0x0000002800087224 */ /* 0x000fe200078e0208 */
[----:B------:R-:W-:Y:S01]  /*8e80*/  SHF.L.U32 R55, R45, 0x10, RZ ;  /* 0x000000102d377819 */ /* 0x000fe200000006ff */
[----:B------:R-:W-:Y:S01]  /*8e90*/  IMAD R10, R38, R10, RZ ;  /* 0x0000000a260a7224 */ /* 0x000fe200078e02ff */
[----:B------:R-:W-:Y:S01]  /*8ea0*/  PRMT R53, R46, 0x8880, RZ ;  /* 0x000088802e357816 */ /* 0x000fe200000000ff */
[----:B------:R-:W-:Y:S01]  /*8eb0*/  IMAD R9, R2, R40, R9 ;  /* 0x0000002802097224 */ /* 0x000fe200078e0209 */
[----:B------:R-:W-:Y:S01]  /*8ec0*/  SHF.R.S32.HI R45, RZ, 0x18, R45 ;  /* 0x00000018ff2d7819 */ /* 0x000fe2000001142d */
[----:B------:R-:W-:Y:S01]  /*8ed0*/  IMAD R0, R38, R20, RZ ;  /* 0x0000001426007224 */ /* 0x000fe200078e02ff */
[----:B------:R-:W-:Y:S01]  /*8ee0*/  SHF.L.U32 R52, R46, 0x10, RZ ;  /* 0x000000102e347819 */ /* 0x000fe200000006ff */
[C---:B------:R-:W-:Y:S01]  /*8ef0*/  IMAD R11, R38.reuse, R11, RZ ;  /* 0x0000000b260b7224 */ /* 0x040fe200078e02ff */
[C---:B------:R-:W-:Y:S01]  /*8f00*/  PRMT R50, R47.reuse, 0x8880, RZ ;  /* 0x000088802f327816 */ /* 0x040fe200000000ff */
[C---:B------:R-:W-:Y:S01]  /*8f10*/  IMAD R2, R38.reuse, R21, RZ ;  /* 0x0000001526027224 */ /* 0x040fe200078e02ff */
[----:B------:R-:W-:Y:S01]  /*8f20*/  SHF.R.S32.HI R46, RZ, 0x18, R46 ;  /* 0x00000018ff2e7819 */ /* 0x000fe2000001142e */
[C---:B------:R-:W-:Y:S01]  /*8f30*/  IMAD R20, R38.reuse, R24, RZ ;  /* 0x0000001826147224 */ /* 0x040fe200078e02ff */
[----:B------:R-:W-:Y:S01]  /*8f40*/  SHF.L.U32 R49, R47, 0x10, RZ ;  /* 0x000000102f317819 */ /* 0x000fe200000006ff */
[C---:B------:R-:W-:Y:S01]  /*8f50*/  IMAD R21, R38.reuse, R25, RZ ;  /* 0x0000001926157224 */ /* 0x040fe200078e02ff */
[----:B------:R-:W-:Y:S01]  /*8f60*/  SHF.R.S32.HI R47, RZ, 0x18, R47 ;  /* 0x00000018ff2f7819 */ /* 0x000fe2000001142f */
[----:B------:R-:W-:Y:S01]  /*8f70*/  IMAD R24, R38, R28, RZ ;  /* 0x0000001c26187224 */ /* 0x000fe200078e02ff */
[----:B------:R-:W-:Y:S01]  /*8f80*/  SHF.L.U32 R57, R44, 0x8, RZ ;  /* 0x000000082c397819 */ /* 0x000fe200000006ff */
[----:B------:R-:W-:Y:S01]  /*8f90*/  IMAD R10, R3, R40, R10 ;  /* 0x00000028030a7224 */ /* 0x000fe200078e020a */
[----:B------:R-:W-:Y:S01]  /*8fa0*/  SHF.R.S32.HI R44, RZ, 0x18, R44 ;  /* 0x00000018ff2c7819 */ /* 0x000fe2000001142c */
[----:B------:R-:W-:Y:S01]  /*8fb0*/  IMAD R12, R38, R12, RZ ;  /* 0x0000000c260c7224 */ /* 0x000fe200078e02ff */
[----:B------:R-:W-:Y:S01]  /*8fc0*/  IADD3 R36, PT, PT, R36, 0x1, RZ ;  /* 0x0000000124247810 */ /* 0x000fe20007ffe0ff */
[C---:B------:R-:W-:Y:S02]  /*8fd0*/  IMAD R25, R38.reuse, R29, RZ ;  /* 0x0000001d26197224 */ /* 0x040fe400078e02ff */
[C---:B------:R-:W-:Y:S01]  /*8fe0*/  IMAD R28, R38.reuse, R32, RZ ;  /* 0x00000020261c7224 */ /* 0x040fe200078e02ff */
[----:B------:R-:W-:Y:S01]  /*8ff0*/  SHF.R.S32.HI R32, RZ, 0x18, R64 ;  /* 0x00000018ff207819 */ /* 0x000fe20000011440 */
[C---:B------:R-:W-:Y:S01]  /*9000*/  IMAD R29, R38.reuse, R33, RZ ;  /* 0x00000021261d7224 */ /* 0x040fe200078e02ff */
[----:B------:R-:W-:Y:S01]  /*9010*/  I2IP.S8.S32.SAT R33, R7, R6, RZ ;  /* 0x0000000607217239 */ /* 0x000fe200000014ff */
[----:B------:R-:W-:Y:S01]  /*9020*/  IMAD R11, R41, R40, R11 ;  /* 0x00000028290b7224 */ /* 0x000fe200078e020b */
[----:B------:R-:W-:Y:S01]  /*9030*/  SHF.R.S32.HI R6, RZ, 0x18, R63 ;  /* 0x00000018ff067819 */ /* 0x000fe2000001143f */
[C---:B------:R-:W-:Y:S01]  /*9040*/  IMAD R13, R38.reuse, R13, RZ ;  /* 0x0000000d260d7224 */ /* 0x040fe200078e02ff */
[----:B------:R-:W-:Y:S01]  /*9050*/  MOV R7, R62 ;  /* 0x0000003e00077202 */ /* 0x000fe20000000f00 */
[C---:B------:R-:W-:Y:S02]  /*9060*/  IMAD R14, R38.reuse, R14, RZ ;  /* 0x0000000e260e7224 */ /* 0x040fe400078e02ff */
[C---:B------:R-:W-:Y:S02]  /*9070*/  IMAD R3, R38.reuse, R22, RZ ;  /* 0x0000001626037224 */ /* 0x040fe400078e02ff */
[----:B------:R-:W-:Y:S02]  /*9080*/  IMAD R12, R39, R40, R12 ;  /* 0x00000028270c7224 */ /* 0x000fe400078e020c */
[C---:B------:R-:W-:Y:S02]  /*9090*/  IMAD R22, R38.reuse, R26, RZ ;  /* 0x0000001a26167224 */ /* 0x040fe400078e02ff */
[C---:B------:R-:W-:Y:S02]  /*90a0*/  IMAD R15, R38.reuse, R15, RZ ;  /* 0x0000000f260f7224 */ /* 0x040fe400078e02ff */
[----:B------:R-:W-:Y:S02]  /*90b0*/  IMAD R26, R38, R30, RZ ;  /* 0x0000001e261a7224 */ /* 0x000fe400078e02ff */
[----:B------:R-:W-:Y:S02]  /*90c0*/  IMAD R13, R32, R40, R13 ;  /* 0x00000028200d7224 */ /* 0x000fe400078e020d */
[C---:B------:R-:W-:Y:S01]  /*90d0*/  IMAD R30, R38.reuse, R34, RZ ;  /* 0x00000022261e7224 */ /* 0x040fe200078e02ff */
[----:B------:R-:W-:Y:S01]  /*90e0*/  I2IP.S8.S32.SAT R34, R11, R10, RZ ;  /* 0x0000000a0b227239 */ /* 0x000fe200000014ff */
[----:B------:R-:W-:Y:S01]  /*90f0*/  IMAD R16, R38, R16, RZ ;  /* 0x0000001026107224 */ /* 0x000fe200078e02ff */
[----:B------:R-:W-:Y:S01]  /*9100*/  SHF.R.S32.HI R10, RZ, 0x18, R61 ;  /* 0x00000018ff0a7819 */ /* 0x000fe2000001143d */
[----:B------:R-:W-:Y:S01]  /*9110*/  IMAD R14, R6, R40, R14 ;  /* 0x00000028060e7224 */ /* 0x000fe200078e020e */
[----:B------:R-:W-:Y:S01]  /*9120*/  I2IP.S8.S32.SAT R61, R9, R8, R34 ;  /* 0x00000008093d7239 */ /* 0x000fe20000001422 */
[----:B------:R-:W-:Y:S01]  /*9130*/  IMAD R17, R38, R17, RZ ;  /* 0x0000001126117224 */ /* 0x000fe200078e02ff */
[----:B------:R-:W-:Y:S01]  /*9140*/  SHF.R.S32.HI R11, RZ, 0x18, R60 ;  /* 0x00000018ff0b7819 */ /* 0x000fe2000001143c */
[----:B------:R-:W-:Y:S01]  /*9150*/  IMAD R15, R42, R40, R15 ;  /* 0x000000282a0f7224 */ /* 0x000fe200078e020f */
[----:B------:R-:W-:Y:S01]  /*9160*/  I2IP.S8.S32.SAT R60, R5, R4, R33 ;  /* 0x00000004053c7239 */ /* 0x000fe20000001421 */
[C---:B------:R-:W-:Y:S01]  /*9170*/  IMAD R18, R38.reuse, R18, RZ ;  /* 0x0000001226127224 */ /* 0x040fe200078e02ff */
[----:B------:R-:W-:Y:S01]  /*9180*/  SHF.R.S32.HI R5, RZ, 0x18, R58 ;  /* 0x00000018ff057819 */ /* 0x000fe2000001143a */
[----:B------:R-:W-:Y:S01]  /*9190*/  IMAD R16, R7, R40, R16 ;  /* 0x0000002807107224 */ /* 0x000fe200078e0210 */
[----:B------:R-:W-:Y:S01]  /*91a0*/  I2IP.S8.S32.SAT R14, R15, R14, RZ ;  /* 0x0000000e0f0e7239 */ /* 0x000fe200000014ff */
[----:B------:R-:W-:Y:S01]  /*91b0*/  IMAD R19, R38, R19, RZ ;  /* 0x0000001326137224 */ /* 0x000fe200078e02ff */
[----:B------:R-:W-:Y:S01]  /*91c0*/  SHF.R.S32.HI R7, RZ, 0x18, R48 ;  /* 0x00000018ff077819 */ /* 0x000fe20000011430 */
[----:B------:R-:W-:Y:S01]  /*91d0*/  IMAD R17, R10, R40, R17 ;  /* 0x000000280a117224 */ /* 0x000fe200078e0211 */
[----:B------:R-:W-:Y:S01]  /*91e0*/  I2IP.S8.S32.SAT R62, R13, R12, R14 ;  /* 0x0000000c0d3e7239 */ /* 0x000fe2000000140e */
[-C--:B------:R-:W-:Y:S01]  /*91f0*/  IMAD R18, R11, R40.reuse, R18 ;  /* 0x000000280b127224 */ /* 0x080fe200078e0212 */
[----:B------:R-:W-:Y:S01]  /*9200*/  SHF.R.S32.HI R6, RZ, 0x18, R57 ;  /* 0x00000018ff067819 */ /* 0x000fe20000011439 */
[----:B------:R-:W-:Y:S02]  /*9210*/  IMAD.MOV.U32 R4, RZ, RZ, R59 ;  /* 0x000000ffff047224 */ /* 0x000fe400078e003b */
[-C--:B------:R-:W-:Y:S02]  /*9220*/  IMAD R19, R43, R40.reuse, R19 ;  /* 0x000000282b137224 */ /* 0x080fe400078e0213 */
[----:B------:R-:W-:Y:S01]  /*9230*/  IMAD R0, R4, R40, R0 ;  /* 0x0000002804007224 */ /* 0x000fe200078e0200 */
[----:B------:R-:W-:Y:S01]  /*9240*/  MOV R4, R56 ;  /* 0x0000003800047202 */ /* 0x000fe20000000f00 */
[----:B------:R-:W-:Y:S01]  /*9250*/  IMAD R23, R38, R23, RZ ;  /* 0x0000001726177224 */ /* 0x000fe200078e02ff */
[----:B------:R-:W-:Y:S01]  /*9260*/  I2IP.S8.S32.SAT R18, R19, R18, RZ ;  /* 0x0000001213127239 */ /* 0x000fe200000014ff */
[-C--:B------:R-:W-:Y:S01]  /*9270*/  IMAD R2, R5, R40.reuse, R2 ;  /* 0x0000002805027224 */ /* 0x080fe200078e0202 */
[----:B------:R-:W-:Y:S01]  /*9280*/  SHF.R.S32.HI R5, RZ, 0x18, R55 ;  /* 0x00000018ff057819 */ /* 0x000fe20000011437 */
[----:B------:R-:W-:Y:S01]  /*9290*/  IMAD R3, R6, R40, R3 ;  /* 0x0000002806037224 */ /* 0x000fe200078e0203 */
[----:B------:R-:W-:Y:S01]  /*92a0*/  I2IP.S8.S32.SAT R63, R17, R16, R18 ;  /* 0x00000010113f7239 */ /* 0x000fe20000001412 */
[-C--:B------:R-:W-:Y:S01]  /*92b0*/  IMAD R23, R44, R40.reuse, R23 ;  /* 0x000000282c177224 */ /* 0x080fe200078e0217 */
[----:B------:R-:W-:Y:S01]  /*92c0*/  SHF.R.S32.HI R6, RZ, 0x18, R54 ;  /* 0x00000018ff067819 */ /* 0x000fe20000011436 */
[-C--:B------:R-:W-:Y:S01]  /*92d0*/  IMAD R20, R4, R40.reuse, R20 ;  /* 0x0000002804147224 */ /* 0x080fe200078e0214 */
[----:B------:R-:W-:Y:S01]  /*92e0*/  MOV R4, R53 ;  /* 0x0000003500047202 */ /* 0x000fe20000000f00 */
[----:B------:R1:W-:Y:S01]  /*92f0*/  STS.128 [R69+UR44+0x5200], R60 ;  /* 0x0052003c45007988 */ /* 0x0003e20008000c2c */
[----:B------:R-:W-:Y:S01]  /*9300*/  IMAD R27, R38, R27, RZ ;  /* 0x0000001b261b7224 */ /* 0x000fe200078e02ff */
[----:B------:R-:W-:Y:S01]  /*9310*/  I2IP.S8.S32.SAT R3, R23, R3, RZ ;  /* 0x0000000317037239 */ /* 0x000fe200000014ff */
[-C--:B------:R-:W-:Y:S01]  /*9320*/  IMAD R21, R5, R40.reuse, R21 ;  /* 0x0000002805157224 */ /* 0x080fe200078e0215 */
[----:B------:R-:W-:Y:S01]  /*9330*/  SHF.R.S32.HI R5, RZ, 0x18, R52 ;  /* 0x00000018ff057819 */ /* 0x000fe20000011434 */
[-C--:B------:R-:W-:Y:S01]  /*9340*/  IMAD R22, R6, R40.reuse, R22 ;  /* 0x0000002806167224 */ /* 0x080fe200078e0216 */
[----:B------:R-:W-:Y:S01]  /*9350*/  SHF.R.S32.HI R6, RZ, 0x18, R49 ;  /* 0x00000018ff067819 */ /* 0x000fe20000011431 */
[-C--:B------:R-:W-:Y:S02]  /*9360*/  IMAD R27, R45, R40.reuse, R27 ;  /* 0x000000282d1b7224 */ /* 0x080fe400078e021b */
[-C--:B------:R-:W-:Y:S01]  /*9370*/  IMAD R24, R4, R40.reuse, R24 ;  /* 0x0000002804187224 */ /* 0x080fe200078e0218 */
[----:B------:R-:W-:Y:S01]  /*9380*/  SHF.R.S32.HI R4, RZ, 0x18, R51 ;  /* 0x00000018ff047819 */ /* 0x000fe20000011433 */
[----:B------:R-:W-:Y:S01]  /*9390*/  IMAD R25, R5, R40, R25 ;  /* 0x0000002805197224 */ /* 0x000fe200078e0219 */
[----:B------:R-:W-:Y:S01]  /*93a0*/  MOV R5, R50 ;  /* 0x0000003200057202 */ /* 0x000fe20000000f00 */
[----:B------:R-:W-:Y:S02]  /*93b0*/  IMAD R31, R38, R31, RZ ;  /* 0x0000001f261f7224 */ /* 0x000fe400078e02ff */
[----:B------:R-:W-:Y:S01]  /*93c0*/  IMAD R26, R4, R40, R26 ;  /* 0x00000028041a7224 */ /* 0x000fe200078e021a */
[----:B------:R-:W-:Y:S01]  /*93d0*/  I2IP.S8.S32.SAT R4, R2, R0, R3 ;  /* 0x0000000002047239 */ /* 0x000fe20000001403 */
[-C--:B------:R-:W-:Y:S02]  /*93e0*/  IMAD R31, R46, R40.reuse, R31 ;  /* 0x000000282e1f7224 */ /* 0x080fe400078e021f */
[----:B------:R-:W-:Y:S01]  /*93f0*/  IMAD R28, R5, R40, R28 ;  /* 0x00000028051c7224 */ /* 0x000fe200078e021c */
[----:B------:R-:W-:Y:S01]  /*9400*/  I2IP.S8.S32.SAT R5, R27, R22, RZ ;  /* 0x000000161b057239 */ /* 0x000fe200000014ff */
[----:B------:R-:W-:Y:S01]  /*9410*/  IMAD R29, R6, R40, R29 ;  /* 0x00000028061d7224 */ /* 0x000fe200078e021d */
[----:B------:R-:W-:Y:S01]  /*9420*/  I2IP.S8.S32.SAT R6, R31, R26, RZ ;  /* 0x0000001a1f067239 */ /* 0x000fe200000014ff */
[----:B------:R-:W-:Y:S01]  /*9430*/  IMAD R35, R38, R35, RZ ;  /* 0x0000002326237224 */ /* 0x000fe200078e02ff */
[----:B------:R-:W-:Y:S01]  /*9440*/  I2IP.S8.S32.SAT R5, R21, R20, R5 ;  /* 0x0000001415057239 */ /* 0x000fe20000001405 */
[----:B------:R-:W-:Y:S01]  /*9450*/  IMAD R30, R7, R40, R30 ;  /* 0x00000028071e7224 */ /* 0x000fe200078e021e */
[----:B------:R-:W-:Y:S01]  /*9460*/  I2IP.S8.S32.SAT R6, R25, R24, R6 ;  /* 0x0000001819067239 */ /* 0x000fe20000001406 */
[----:B------:R-:W-:Y:S05]  /*9470*/  IMAD R35, R47, R40, R35 ;  /* 0x000000282f237224 */ /* 0x000fea00078e0223 */
[----:B------:R-:W-:Y:S04]  /*9480*/  I2IP.S8.S32.SAT R7, R35, R30, RZ ;  /* 0x0000001e23077239 */ /* 0x000fe800000014ff */
[----:B------:R-:W-:Y:S05]  /*9490*/  I2IP.S8.S32.SAT R7, R29, R28, R7 ;  /* 0x0000001c1d077239 */ /* 0x000fea0000001407 */
        /* <DEDUP_REMOVED lines=18> */
.L_x_129:
[----:B------:R-:W-:Y:S05]  /*95c0*/  BSYNC.RECONVERGENT B0 ;  /* 0x0000000000007941 */ /* 0x000fea0003800200 */
.L_x_128:
[----:B------:R-:W-:Y:S01]  /*95d0*/  R2UR UR5, R76 ;  /* 0x000000004c0572ca */ /* 0x000fe200000e0000 */
[----:B------:R-:W-:Y:S01]  /*95e0*/  BAR.SYNC.DEFER_BLOCKING 0x1, 0x80 ;  /* 0x0042000000007b1d */ /* 0x000fe20000010000 */
[----:B------:R-:W-:Y:S01]  /*95f0*/  R2UR UR4, R77 ;  /* 0x000000004d0472ca */ /* 0x000fe200000e0000 */
[----:B------:R-:W-:Y:S01]  /*9600*/  UISETP.NE.AND UP0, UPT, UR46, URZ, UPT ;  /* 0x000000ff2e00728c */ /* 0x000fe2000bf05270 */
[----:B------:R-:W-:Y:S02]  /*9610*/  ISETP.NE.AND P0, PT, R79, 0x2, PT ;  /* 0x000000024f00780c */ /* 0x000fe40003f05270 */
[----:B------:R-:W-:Y:S02]  /*9620*/  ISETP.NE.AND P1, PT, R36, 0x4, PT ;  /* 0x000000042400780c */ /* 0x000fe40003f25270 */
[----:B------:R-:W-:Y:S02]  /*9630*/  SEL R2, RZ, 0x1, P0 ;  /* 0x00000001ff027807 */ /* 0x000fe40000000000 */
[----:B------:R-:W-:Y:S02]  /*9640*/  SEL R0, RZ, 0x1, P1 ;  /* 0x00000001ff007807 */ /* 0x000fe40000800000 */
[----:B------:R-:W-:Y:S01]  /*9650*/  LOP3.LUT R83, R83, R2, RZ, 0x3c, !PT ;  /* 0x0000000253537212 */ /* 0x000fe200078e3cff */
[----:B------:R-:W-:Y:S01]  /*9660*/  UIADD3 UR20, UPT, UPT, UR37, UR5, URZ ;  /* 0x0000000525147290 */ /* 0x000fe2000fffe0ff */
[----:B------:R-:W-:Y:S01]  /*9670*/  LOP3.LUT R84, R84, R0, RZ, 0x3c, !PT ;  /* 0x0000000054547212 */ /* 0x000fe200078e3cff */
[----:B------:R-:W-:Y:S01]  /*9680*/  UIADD3 UR16, UPT, UPT, UR38, UR4, URZ ;  /* 0x0000000426107290 */ /* 0x000fe2000fffe0ff */
[----:B------:R-:W-:Y:S02]  /*9690*/  SEL R79, R79, RZ, P0 ;  /* 0x000000ff4f4f7207 */ /* 0x000fe40000000000 */
[----:B------:R-:W-:Y:S01]  /*96a0*/  SEL R36, R36, RZ, P1 ;  /* 0x000000ff24247207 */ /* 0x000fe20000800000 */
[----:B------:R-:W-:Y:S01]  /*96b0*/  UMOV UR36, UR59 ;  /* 0x0000003b00247c82 */ /* 0x000fe20008000000 */
[----:B------:R-:W-:Y:S07]  /*96c0*/  BRA.U UP0, `(.L_x_130) ;  /* 0xffffffb900c47547 */ /* 0x000fee000b83ffff */
[----:B------:R-:W-:Y:S05]  /*96d0*/  EXIT ;  /* 0x000000000000794d */ /* 0x000fea0003800000 */
.L_x_24:
[----:B---3--:R3:W4:Y:S02]  /*96e0*/  SYNCS.PHASECHK.TRANS64.TRYWAIT P0, [R0+URZ+0xf0], R2 ;  /* 0x0000f002000075a7 */ /* 0x00872400080011ff */
[----:B----4-:R-:W-:Y:S05]  /*96f0*/  @!P0 NANOSLEEP.SYNCS 0x989680 ;  /* 0x009896800000895d */ /* 0x010fea0003900000 */
[----:B------:R-:W4:Y:S02]  /*9700*/  @!P0 SYNCS.PHASECHK.TRANS64 P0, [R0+URZ+0xf0], R2 ;  /* 0x0000f002000085a7 */ /* 0x000f2400080010ff */
[----:B----4-:R-:W-:Y:S05]  /*9710*/  @!P0 BRA `(.L_x_24) ;  /* 0xfffffffc00f08947 */ /* 0x010fea000383ffff */
[----:B------:R-:W-:Y:S05]  /*9720*/  BRA `(.L_x_131) ;  /* 0xffffff8000b07947 */ /* 0x000fea000383ffff */
.L_x_27:
[----:B--2---:R-:W-:-:S07]  /*9730*/  MOV R0, UR33 ;  /* 0x0000002100007c02 */ /* 0x004fce0008000f00 */
.L_x_132:
[----:B--2---:R2:W3:Y:S02]  /*9740*/  SYNCS.PHASECHK.TRANS64.TRYWAIT P0, [R0+URZ+0x18], R3 ;  /* 0x00001803000075a7 */ /* 0x0044e400080011ff */
[----:B---3--:R-:W-:Y:S05]  /*9750*/  @!P0 NANOSLEEP.SYNCS 0x989680 ;  /* 0x009896800000895d */ /* 0x008fea0003900000 */
[----:B------:R-:W3:Y:S02]  /*9760*/  @!P0 SYNCS.PHASECHK.TRANS64 P0, [R0+URZ+0x18], R3 ;  /* 0x00001803000085a7 */ /* 0x000ee400080010ff */
[----:B---3--:R-:W-:Y:S05]  /*9770*/  @!P0 BRA `(.L_x_132) ;  /* 0xfffffffc00f08947 */ /* 0x008fea000383ffff */
[----:B------:R-:W-:Y:S05]  /*9780*/  BRA `(.L_x_26) ;  /* 0xffffff8000fc7947 */ /* 0x000fea000383ffff */
.L_x_34:
[----:B-1----:R-:W-:-:S07]  /*9790*/  MOV R0, UR17 ;  /* 0x0000001100007c02 */ /* 0x002fce0008000f00 */
.L_x_133:
[----:B-1----:R1:W2:Y:S02]  /*97a0*/  SYNCS.PHASECHK.TRANS64.TRYWAIT P0, [R0+URZ+0x18], R3 ;  /* 0x00001803000075a7 */ /* 0x0022a400080011ff */
[----:B--2---:R-:W-:Y:S05]  /*97b0*/  @!P0 NANOSLEEP.SYNCS 0x989680 ;  /* 0x009896800000895d */ /* 0x004fea0003900000 */
[----:B------:R-:W2:Y:S02]  /*97c0*/  @!P0 SYNCS.PHASECHK.TRANS64 P0, [R0+URZ+0x18], R3 ;  /* 0x00001803000085a7 */ /* 0x000ea400080010ff */
[----:B--2---:R-:W-:Y:S05]  /*97d0*/  @!P0 BRA `(.L_x_133) ;  /* 0xfffffffc00f08947 */ /* 0x004fea000383ffff */
[----:B------:R-:W-:Y:S05]  /*97e0*/  BRA `(.L_x_33) ;  /* 0xffffff8400bc7947 */ /* 0x000fea000383ffff */
.L_x_39:
[----:B-1----:R1:W2:Y:S02]  /*97f0*/  SYNCS.PHASECHK.TRANS64.TRYWAIT P0, [R3+URZ+0x80], R0 ;  /* 0x00008000030075a7 */ /* 0x0022a400080011ff */
[----:B--2---:R-:W-:Y:S05]  /*9800*/  @!P0 NANOSLEEP.SYNCS 0x989680 ;  /* 0x009896800000895d */ /* 0x004fea0003900000 */
[----:B------:R-:W2:Y:S02]  /*9810*/  @!P0 SYNCS.PHASECHK.TRANS64 P0, [R3+URZ+0x80], R0 ;  /* 0x00008000030085a7 */ /* 0x000ea400080010ff */
[----:B--2---:R-:W-:Y:S05]  /*9820*/  @!P0 BRA `(.L_x_39) ;  /* 0xfffffffc00f08947 */ /* 0x004fea000383ffff */
[----:B------:R-:W-:Y:S05]  /*9830*/  BRA `(.L_x_134) ;  /* 0xffffff8800647947 */ /* 0x000fea000383ffff */
.L_x_43:
[----:B------:R-:W-:-:S07]  /*9840*/  MOV R0, UR4 ;  /* 0x0000000400007c02 */ /* 0x000fce0008000f00 */
.L_x_135:
[----:B-1----:R1:W2:Y:S02]  /*9850*/  SYNCS.PHASECHK.TRANS64.TRYWAIT P0, [R0+URZ], R2 ;  /* 0x00000002000075a7 */ /* 0x0022a400080011ff */
[----:B--2---:R-:W-:Y:S05]  /*9860*/  @!P0 NANOSLEEP.SYNCS 0x989680 ;  /* 0x009896800000895d */ /* 0x004fea0003900000 */
[----:B------:R-:W2:Y:S02]  /*9870*/  @!P0 SYNCS.PHASECHK.TRANS64 P0, [R0+URZ], R2 ;  /* 0x00000002000085a7 */ /* 0x000ea400080010ff */
[----:B--2---:R-:W-:Y:S05]  /*9880*/  @!P0 BRA `(.L_x_135) ;  /* 0xfffffffc00f08947 */ /* 0x004fea000383ffff */
[----:B------:R-:W-:Y:S05]  /*9890*/  BRA `(.L_x_136) ;  /* 0xffffff9000107947 */ /* 0x000fea000383ffff */
.L_x_44:
[----:B------:R-:W-:-:S07]  /*98a0*/  MOV R0, UR5 ;  /* 0x0000000500007c02 */ /* 0x000fce0008000f00 */
.L_x_137:
[----:B-1----:R1:W2:Y:S02]  /*98b0*/  SYNCS.PHASECHK.TRANS64.TRYWAIT P0, [R0+URZ], R2 ;  /* 0x00000002000075a7 */ /* 0x0022a400080011ff */
[----:B--2---:R-:W-:Y:S05]  /*98c0*/  @!P0 NANOSLEEP.SYNCS 0x989680 ;  /* 0x009896800000895d */ /* 0x004fea0003900000 */
[----:B------:R-:W2:Y:S02]  /*98d0*/  @!P0 SYNCS.PHASECHK.TRANS64 P0, [R0+URZ], R2 ;  /* 0x00000002000085a7 */ /* 0x000ea400080010ff */
[----:B--2---:R-:W-:Y:S05]  /*98e0*/  @!P0 BRA `(.L_x_137) ;  /* 0xfffffffc00f08947 */ /* 0x004fea000383ffff */
[----:B------:R-:W-:Y:S05]  /*98f0*/  BRA `(.L_x_138) ;  /* 0xffffff90001c7947 */ /* 0x000fea000383ffff */
.L_x_47:
[----:B--2---:R2:W3:Y:S02]  /*9900*/  SYNCS.PHASECHK.TRANS64.TRYWAIT P0, [R2+URZ+0xe0], R4 ;  /* 0x0000e004020075a7 */ /* 0x0044e400080011ff */
[----:B---3--:R-:W-:Y:S05]  /*9910*/  @!P0 NANOSLEEP.SYNCS 0x989680 ;  /* 0x009896800000895d */ /* 0x008fea0003900000 */
[----:B------:R-:W3:Y:S02]  /*9920*/  @!P0 SYNCS.PHASECHK.TRANS64 P0, [R2+URZ+0xe0], R4 ;  /* 0x0000e004020085a7 */ /* 0x000ee400080010ff */
[----:B---3--:R-:W-:Y:S05]  /*9930*/  @!P0 BRA `(.L_x_47) ;  /* 0xfffffffc00f08947 */ /* 0x008fea000383ffff */
[----:B------:R-:W-:Y:S05]  /*9940*/  BRA `(.L_x_139) ;  /* 0xffffff9000787947 */ /* 0x000fea000383ffff */
.L_x_48:
[----:B------:R-:W-:-:S07]  /*9950*/  MOV R2, UR4 ;  /* 0x0000000400027c02 */ /* 0x000fce0008000f00 */
.L_x_140:
[----:B--2---:R2:W3:Y:S02]  /*9960*/  SYNCS.PHASECHK.TRANS64.TRYWAIT P0, [R2+URZ+0x90], R5 ;  /* 0x00009005020075a7 */ /* 0x0044e400080011ff */
[----:B---3--:R-:W-:Y:S05]  /*9970*/  @!P0 NANOSLEEP.SYNCS 0x989680 ;  /* 0x009896800000895d */ /* 0x008fea0003900000 */
[----:B------:R-:W3:Y:S02]  /*9980*/  @!P0 SYNCS.PHASECHK.TRANS64 P0, [R2+URZ+0x90], R5 ;  /* 0x00009005020085a7 */ /* 0x000ee400080010ff */
[----:B---3--:R-:W-:Y:S05]  /*9990*/  @!P0 BRA `(.L_x_140) ;  /* 0xfffffffc00f08947 */ /* 0x008fea000383ffff */
[----:B------:R-:W-:Y:S05]  /*99a0*/  BRA `(.L_x_141) ;  /* 0xffffff9000887947 */ /* 0x000fea000383ffff */
.L_x_49:
[----:B--2---:R2:W3:Y:S02]  /*99b0*/  SYNCS.PHASECHK.TRANS64.TRYWAIT P1, [R2+URZ+0x80], R4 ;  /* 0x00008004020075a7 */ /* 0x0044e400080211ff */
[----:B---3--:R-:W-:Y:S05]  /*99c0*/  @!P1 NANOSLEEP.SYNCS 0x989680 ;  /* 0x009896800000995d */ /* 0x008fea0003900000 */
[----:B------:R-:W3:Y:S02]  /*99d0*/  @!P1 SYNCS.PHASECHK.TRANS64 P1, [R2+URZ+0x80], R4 ;  /* 0x00008004020095a7 */ /* 0x000ee400080210ff */
[----:B---3--:R-:W-:Y:S05]  /*99e0*/  @!P1 BRA `(.L_x_49) ;  /* 0xfffffffc00f09947 */ /* 0x008fea000383ffff */
[----:B------:R-:W-:Y:S05]  /*99f0*/  BRA `(.L_x_142) ;  /* 0xffffff9000b87947 */ /* 0x000fea000383ffff */
.L_x_52:
[----:B------:R-:W-:-:S07]  /*9a00*/  MOV R0, UR4 ;  /* 0x0000000400007c02 */ /* 0x000fce0008000f00 */
.L_x_143:
[----:B--2---:R2:W3:Y:S02]  /*9a10*/  SYNCS.PHASECHK.TRANS64.TRYWAIT P0, [R0+URZ+0x90], R2 ;  /* 0x00009002000075a7 */ /* 0x0044e400080011ff */
[----:B---3--:R-:W-:Y:S05]  /*9a20*/  @!P0 NANOSLEEP.SYNCS 0x989680 ;  /* 0x009896800000895d */ /* 0x008fea0003900000 */
[----:B------:R-:W3:Y:S02]  /*9a30*/  @!P0 SYNCS.PHASECHK.TRANS64 P0, [R0+URZ+0x90], R2 ;  /* 0x00009002000085a7 */ /* 0x000ee400080010ff */
[----:B---3--:R-:W-:Y:S05]  /*9a40*/  @!P0 BRA `(.L_x_143) ;  /* 0xfffffffc00f08947 */ /* 0x008fea000383ffff */
[----:B------:R-:W-:Y:S05]  /*9a50*/  BRA `(.L_x_51) ;  /* 0xffffff94000c7947 */ /* 0x000fea000383ffff */
.L_x_59:
[----:B-1----:R1:W2:Y:S02]  /*9a60*/  SYNCS.PHASECHK.TRANS64.TRYWAIT P1, [R0+URZ+0x80], R2 ;  /* 0x00008002000075a7 */ /* 0x0022a400080211ff */
[----:B--2---:R-:W-:Y:S05]  /*9a70*/  @!P1 NANOSLEEP.SYNCS 0x989680 ;  /* 0x009896800000995d */ /* 0x004fea0003900000 */
[----:B------:R-:W2:Y:S02]  /*9a80*/  @!P1 SYNCS.PHASECHK.TRANS64 P1, [R0+URZ+0x80], R2 ;  /* 0x00008002000095a7 */ /* 0x000ea400080210ff */
[----:B--2---:R-:W-:Y:S05]  /*9a90*/  @!P1 BRA `(.L_x_59) ;  /* 0xfffffffc00f09947 */ /* 0x004fea000383ffff */
[----:B------:R-:W-:Y:S05]  /*9aa0*/  BRA `(.L_x_144) ;  /* 0xffffff9800687947 */ /* 0x000fea000383ffff */
.L_x_60:
[----:B------:R-:W-:-:S07]  /*9ab0*/  MOV R2, UR19 ;  /* 0x0000001300027c02 */ /* 0x000fce0008000f00 */
.L_x_145:
[----:B-1----:R1:W2:Y:S02]  /*9ac0*/  SYNCS.PHASECHK.TRANS64.TRYWAIT P0, [R2+URZ+0xc0], R0 ;  /* 0x0000c000020075a7 */ /* 0x0022a400080011ff */
[----:B--2---:R-:W-:Y:S05]  /*9ad0*/  @!P0 NANOSLEEP.SYNCS 0x989680 ;  /* 0x009896800000895d */ /* 0x004fea0003900000 */
[----:B------:R-:W2:Y:S02]  /*9ae0*/  @!P0 SYNCS.PHASECHK.TRANS64 P0, [R2+URZ+0xc0], R0 ;  /* 0x0000c000020085a7 */ /* 0x000ea400080010ff */
[----:B--2---:R-:W-:Y:S05]  /*9af0*/  @!P0 BRA `(.L_x_145) ;  /* 0xfffffffc00f08947 */ /* 0x004fea000383ffff */
[----:B------:R-:W-:Y:S05]  /*9b00*/  BRA `(.L_x_146) ;  /* 0xffffff98009c7947 */ /* 0x000fea000383ffff */
.L_x_63:
[----:B------:R-:W-:Y:S07]  /*9b10*/  MOV R0, UR6 ;  /* 0x0000000600007c02 */ /* 0x000fee0008000f00 */
.L_x_147:
[----:B-1----:R1:W2:Y:S02]  /*9b20*/  SYNCS.PHASECHK.TRANS64.TRYWAIT P0, [R0+URZ], R2 ;  /* 0x00000002000075a7 */ /* 0x0022a400080011ff */
[----:B--2---:R-:W-:Y:S05]  /*9b30*/  @!P0 NANOSLEEP.SYNCS 0x989680 ;  /* 0x009896800000895d */ /* 0x004fea0003900000 */
[----:B------:R-:W2:Y:S02]  /*9b40*/  @!P0 SYNCS.PHASECHK.TRANS64 P0, [R0+URZ], R2 ;  /* 0x00000002000085a7 */ /* 0x000ea400080010ff */
[----:B--2---:R-:W-:Y:S05]  /*9b50*/  @!P0 BRA `(.L_x_147) ;  /* 0xfffffffc00f08947 */ /* 0x004fea000383ffff */
[----:B------:R-:W-:Y:S05]  /*9b60*/  BRA `(.L_x_62) ;  /* 0xffffff9800d47947 */ /* 0x000fea000383ffff */
.L_x_66:
[----:B------:R-:W-:-:S07]  /*9b70*/  MOV R0, UR4 ;  /* 0x0000000400007c02 */ /* 0x000fce0008000f00 */
.L_x_148:
[----:B--2---:R2:W4:Y:S02]  /*9b80*/  SYNCS.PHASECHK.TRANS64.TRYWAIT P0, [R0+URZ], R2 ;  /* 0x00000002000075a7 */ /* 0x00452400080011ff */
[----:B----4-:R-:W-:Y:S05]  /*9b90*/  @!P0 NANOSLEEP.SYNCS 0x989680 ;  /* 0x009896800000895d */ /* 0x010fea0003900000 */
[----:B------:R-:W4:Y:S02]  /*9ba0*/  @!P0 SYNCS.PHASECHK.TRANS64 P0, [R0+URZ], R2 ;  /* 0x00000002000085a7 */ /* 0x000f2400080010ff */
[----:B----4-:R-:W-:Y:S05]  /*9bb0*/  @!P0 BRA `(.L_x_148) ;  /* 0xfffffffc00f08947 */ /* 0x010fea000383ffff */
[----:B------:R-:W-:Y:S05]  /*9bc0*/  BRA `(.L_x_149) ;  /* 0xffffff9c00747947 */ /* 0x000fea000383ffff */
.L_x_67:
[----:B------:R-:W-:-:S07]  /*9bd0*/  MOV R0, UR5 ;  /* 0x0000000500007c02 */ /* 0x000fce0008000f00 */
.L_x_150:
[----:B-1----:R1:W2:Y:S02]  /*9be0*/  SYNCS.PHASECHK.TRANS64.TRYWAIT P0, [R0+URZ], R3 ;  /* 0x00000003000075a7 */ /* 0x0022a400080011ff */
[----:B--2---:R-:W-:Y:S05]  /*9bf0*/  @!P0 NANOSLEEP.SYNCS 0x989680 ;  /* 0x009896800000895d */ /* 0x004fea0003900000 */
[----:B------:R-:W2:Y:S02]  /*9c00*/  @!P0 SYNCS.PHASECHK.TRANS64 P0, [R0+URZ], R3 ;  /* 0x00000003000085a7 */ /* 0x000ea400080010ff */
[----:B--2---:R-:W-:Y:S05]  /*9c10*/  @!P0 BRA `(.L_x_150) ;  /* 0xfffffffc00f08947 */ /* 0x004fea000383ffff */
[----:B------:R-:W-:Y:S05]  /*9c20*/  BRA `(.L_x_151) ;  /* 0xffffff9c00807947 */ /* 0x000fea000383ffff */
.L_x_68:
[----:B------:R-:W-:-:S07]  /*9c30*/  MOV R0, UR5 ;  /* 0x0000000500007c02 */ /* 0x000fce0008000f00 */
.L_x_152:
[----:B-1----:R1:W2:Y:S02]  /*9c40*/  SYNCS.PHASECHK.TRANS64.TRYWAIT P0, [R0+URZ], R3 ;  /* 0x00000003000075a7 */ /* 0x0022a400080011ff */
[----:B--2---:R-:W-:Y:S05]  /*9c50*/  @!P0 NANOSLEEP.SYNCS 0x989680 ;  /* 0x009896800000895d */ /* 0x004fea0003900000 */
[----:B------:R-:W2:Y:S02]  /*9c60*/  @!P0 SYNCS.PHASECHK.TRANS64 P0, [R0+URZ], R3 ;  /* 0x00000003000085a7 */ /* 0x000ea400080010ff */
[----:B--2---:R-:W-:Y:S05]  /*9c70*/  @!P0 BRA `(.L_x_152) ;  /* 0xfffffffc00f08947 */ /* 0x004fea000383ffff */
[----:B------:R-:W-:Y:S05]  /*9c80*/  BRA `(.L_x_153) ;  /* 0xffffff9c008c7947 */ /* 0x000fea000383ffff */
.L_x_69:
[----:B-1----:R-:W-:-:S07]  /*9c90*/  MOV R0, UR4 ;  /* 0x0000000400007c02 */ /* 0x002fce0008000f00 */
.L_x_154:
[----:B-1----:R1:W2:Y:S02]  /*9ca0*/  SYNCS.PHASECHK.TRANS64.TRYWAIT P0, [R0+URZ], R2 ;  /* 0x00000002000075a7 */ /* 0x0022a400080011ff */
[----:B--2---:R-:W-:Y:S05]  /*9cb0*/  @!P0 NANOSLEEP.SYNCS 0x989680 ;  /* 0x009896800000895d */ /* 0x004fea0003900000 */
[----:B------:R-:W2:Y:S02]  /*9cc0*/  @!P0 SYNCS.PHASECHK.TRANS64 P0, [R0+URZ], R2 ;  /* 0x00000002000085a7 */ /* 0x000ea400080010ff */
[----:B--2---:R-:W-:Y:S05]  /*9cd0*/  @!P0 BRA `(.L_x_154) ;  /* 0xfffffffc00f08947 */ /* 0x004fea000383ffff */
[----:B------:R-:W-:Y:S05]  /*9ce0*/  BRA `(.L_x_155) ;  /* 0xffffff9c00987947 */ /* 0x000fea000383ffff */
.L_x_74:
[----:B---3--:R3:W4:Y:S02]  /*9cf0*/  SYNCS.PHASECHK.TRANS64.TRYWAIT P0, [R12+URZ+0x80], R0 ;  /* 0x000080000c0075a7 */ /* 0x00872400080011ff */
[----:B----4-:R-:W-:Y:S05]  /*9d00*/  @!P0 NANOSLEEP.SYNCS 0x989680 ;  /* 0x009896800000895d */ /* 0x010fea0003900000 */
[----:B------:R-:W4:Y:S02]  /*9d10*/  @!P0 SYNCS.PHASECHK.TRANS64 P0, [R12+URZ+0x80], R0 ;  /* 0x000080000c0085a7 */ /* 0x000f2400080010ff */
[----:B----4-:R-:W-:Y:S05]  /*9d20*/  @!P0 BRA `(.L_x_74) ;  /* 0xfffffffc00f08947 */ /* 0x010fea000383ffff */
[----:B------:R-:W-:Y:S05]  /*9d30*/  BRA `(.L_x_156) ;  /* 0xffffffa000b87947 */ /* 0x000fea000383ffff */
.L_x_77:
[----:B-1----:R-:W-:Y:S07]  /*9d40*/  MOV R0, UR21 ;  /* 0x0000001500007c02 */ /* 0x002fee0008000f00 */
.L_x_157:
[----:B-1----:R1:W3:Y:S02]  /*9d50*/  SYNCS.PHASECHK.TRANS64.TRYWAIT P2, [R0+URZ+0x78], R6 ;  /* 0x00007806000075a7 */ /* 0x0022e400080411ff */
[----:B---3--:R-:W-:Y:S05]  /*9d60*/  @!P2 NANOSLEEP.SYNCS 0x989680 ;  /* 0x009896800000a95d */ /* 0x008fea0003900000 */
[----:B------:R-:W3:Y:S02]  /*9d70*/  @!P2 SYNCS.PHASECHK.TRANS64 P2, [R0+URZ+0x78], R6 ;  /* 0x000078060000a5a7 */ /* 0x000ee400080410ff */
[----:B---3--:R-:W-:Y:S05]  /*9d80*/  @!P2 BRA `(.L_x_157) ;  /* 0xfffffffc00f0a947 */ /* 0x008fea000383ffff */
[----:B------:R-:W-:Y:S05]  /*9d90*/  BRA `(.L_x_76) ;  /* 0xffffffa800207947 */ /* 0x000fea000383ffff */
.L_x_80:
[----:B------:R-:W-:Y:S07]  /*9da0*/  MOV R0, UR21 ;  /* 0x0000001500007c02 */ /* 0x000fee0008000f00 */
.L_x_158:
[----:B-1----:R1:W3:Y:S02]  /*9db0*/  SYNCS.PHASECHK.TRANS64.TRYWAIT P0, [R0+URZ+0x50], R9 ;  /* 0x00005009000075a7 */ /* 0x0022e400080011ff */
[----:B---3--:R-:W-:Y:S05]  /*9dc0*/  @!P0 NANOSLEEP.SYNCS 0x989680 ;  /* 0x009896800000895d */ /* 0x008fea0003900000 */
[----:B------:R-:W3:Y:S02]  /*9dd0*/  @!P0 SYNCS.PHASECHK.TRANS64 P0, [R0+URZ+0x50], R9 ;  /* 0x00005009000085a7 */ /* 0x000ee400080010ff */
[----:B---3--:R-:W-:Y:S05]  /*9de0*/  @!P0 BRA `(.L_x_158) ;  /* 0xfffffffc00f08947 */ /* 0x008fea000383ffff */
[----:B------:R-:W-:Y:S05]  /*9df0*/  BRA `(.L_x_159) ;  /* 0xffffffa8007c7947 */ /* 0x000fea000383ffff */
.L_x_81:
[----:B------:R-:W-:Y:S07]  /*9e00*/  MOV R0, UR21 ;  /* 0x0000001500007c02 */ /* 0x000fee0008000f00 */
.L_x_160:
[----:B-1----:R1:W3:Y:S02]  /*9e10*/  SYNCS.PHASECHK.TRANS64.TRYWAIT P0, [R0+URZ+0x58], R9 ;  /* 0x00005809000075a7 */ /* 0x0022e400080011ff */
[----:B---3--:R-:W-:Y:S05]  /*9e20*/  @!P0 NANOSLEEP.SYNCS 0x989680 ;  /* 0x009896800000895d */ /* 0x008fea0003900000 */
[----:B------:R-:W3:Y:S02]  /*9e30*/  @!P0 SYNCS.PHASECHK.TRANS64 P0, [R0+URZ+0x58], R9 ;  /* 0x00005809000085a7 */ /* 0x000ee400080010ff */
[----:B---3--:R-:W-:Y:S05]  /*9e40*/  @!P0 BRA `(.L_x_160) ;  /* 0xfffffffc00f08947 */ /* 0x008fea000383ffff */
[----:B------:R-:W-:Y:S05]  /*9e50*/  BRA `(.L_x_161) ;  /* 0xffffffa800b87947 */ /* 0x000fea000383ffff */
.L_x_82:
[----:B------:R-:W-:Y:S07]  /*9e60*/  MOV R0, UR21 ;  /* 0x0000001500007c02 */ /* 0x000fee0008000f00 */
.L_x_162:
[----:B-1----:R1:W3:Y:S02]  /*9e70*/  SYNCS.PHASECHK.TRANS64.TRYWAIT P0, [R0+URZ+0x60], R9 ;  /* 0x00006009000075a7 */ /* 0x0022e400080011ff */
[----:B---3--:R-:W-:Y:S05]  /*9e80*/  @!P0 NANOSLEEP.SYNCS 0x989680 ;  /* 0x009896800000895d */ /* 0x008fea0003900000 */
[----:B------:R-:W3:Y:S02]  /*9e90*/  @!P0 SYNCS.PHASECHK.TRANS64 P0, [R0+URZ+0x60], R9 ;  /* 0x00006009000085a7 */ /* 0x000ee400080010ff */
[----:B---3--:R-:W-:Y:S05]  /*9ea0*/  @!P0 BRA `(.L_x_162) ;  /* 0xfffffffc00f08947 */ /* 0x008fea000383ffff */
[----:B------:R-:W-:Y:S05]  /*9eb0*/  BRA `(.L_x_163) ;  /* 0xffffffac00007947 */ /* 0x000fea000383ffff */
.L_x_83:
[----:B------:R-:W-:Y:S07]  /*9ec0*/  MOV R0, UR21 ;  /* 0x0000001500007c02 */ /* 0x000fee0008000f00 */
.L_x_164:
[----:B-1----:R1:W3:Y:S02]  /*9ed0*/  SYNCS.PHASECHK.TRANS64.TRYWAIT P0, [R0+URZ+0x68], R9 ;  /* 0x00006809000075a7 */ /* 0x0022e400080011ff */
[----:B---3--:R-:W-:Y:S05]  /*9ee0*/  @!P0 NANOSLEEP.SYNCS 0x989680 ;  /* 0x009896800000895d */ /* 0x008fea0003900000 */
[----:B------:R-:W3:Y:S02]  /*9ef0*/  @!P0 SYNCS.PHASECHK.TRANS64 P0, [R0+URZ+0x68], R9 ;  /* 0x00006809000085a7 */ /* 0x000ee400080010ff */
[----:B---3--:R-:W-:Y:S05]  /*9f00*/  @!P0 BRA `(.L_x_164) ;  /* 0xfffffffc00f08947 */ /* 0x008fea000383ffff */
[----:B------:R-:W-:Y:S05]  /*9f10*/  BRA `(.L_x_165) ;  /* 0xffffffac00447947 */ /* 0x000fea000383ffff */
.L_x_85:
[----:B------:R-:W-:-:S07]  /*9f20*/  MOV R0, UR21 ;  /* 0x0000001500007c02 */ /* 0x000fce0008000f00 */
.L_x_166:
[----:B-1----:R1:W4:Y:S02]  /*9f30*/  SYNCS.PHASECHK.TRANS64.TRYWAIT P0, [R0+URZ+0x50], R2 ;  /* 0x00005002000075a7 */ /* 0x00232400080011ff */
[----:B----4-:R-:W-:Y:S05]  /*9f40*/  @!P0 NANOSLEEP.SYNCS 0x989680 ;  /* 0x009896800000895d */ /* 0x010fea0003900000 */
[----:B------:R-:W4:Y:S02]  /*9f50*/  @!P0 SYNCS.PHASECHK.TRANS64 P0, [R0+URZ+0x50], R2 ;  /* 0x00005002000085a7 */ /* 0x000f2400080010ff */
[----:B----4-:R-:W-:Y:S05]  /*9f60*/  @!P0 BRA `(.L_x_166) ;  /* 0xfffffffc00f08947 */ /* 0x010fea000383ffff */
[----:B------:R-:W-:Y:S05]  /*9f70*/  BRA `(.L_x_167) ;  /* 0xffffffac00bc7947 */ /* 0x000fea000383ffff */
.L_x_86:
[----:B-1----:R-:W-:-:S07]  /*9f80*/  MOV R0, UR21 ;  /* 0x0000001500007c02 */ /* 0x002fce0008000f00 */
.L_x_168:
[----:B-1----:R1:W4:Y:S02]  /*9f90*/  SYNCS.PHASECHK.TRANS64.TRYWAIT P0, [R0+URZ+0x58], R2 ;  /* 0x00005802000075a7 */ /* 0x00232400080011ff */
[----:B----4-:R-:W-:Y:S05]  /*9fa0*/  @!P0 NANOSLEEP.SYNCS 0x989680 ;  /* 0x009896800000895d */ /* 0x010fea0003900000 */
[----:B------:R-:W4:Y:S02]  /*9fb0*/  @!P0 SYNCS.PHASECHK.TRANS64 P0, [R0+URZ+0x58], R2 ;  /* 0x00005802000085a7 */ /* 0x000f2400080010ff */
[----:B----4-:R-:W-:Y:S05]  /*9fc0*/  @!P0 BRA `(.L_x_168) ;  /* 0xfffffffc00f08947 */ /* 0x010fea000383ffff */
[----:B------:R-:W-:Y:S05]  /*9fd0*/  BRA `(.L_x_169) ;  /* 0xffffffac00ac7947 */ /* 0x000fea000383ffff */
.L_x_87:
[----:B-1----:R-:W-:-:S07]  /*9fe0*/  MOV R0, UR21 ;  /* 0x0000001500007c02 */ /* 0x002fce0008000f00 */
.L_x_170:
[----:B-1----:R1:W4:Y:S02]  /*9ff0*/  SYNCS.PHASECHK.TRANS64.TRYWAIT P0, [R0+URZ+0x60], R2 ;  /* 0x00006002000075a7 */ /* 0x00232400080011ff */
[----:B----4-:R-:W-:Y:S05]  /*a000*/  @!P0 NANOSLEEP.SYNCS 0x989680 ;  /* 0x009896800000895d */ /* 0x010fea0003900000 */
[----:B------:R-:W4:Y:S02]  /*a010*/  @!P0 SYNCS.PHASECHK.TRANS64 P0, [R0+URZ+0x60], R2 ;  /* 0x00006002000085a7 */ /* 0x000f2400080010ff */
[----:B----4-:R-:W-:Y:S05]  /*a020*/  @!P0 BRA `(.L_x_170) ;  /* 0xfffffffc00f08947 */ /* 0x010fea000383ffff */
[----:B------:R-:W-:Y:S05]  /*a030*/  BRA `(.L_x_171) ;  /* 0xffffffac009c7947 */ /* 0x000fea000383ffff */
.L_x_89:
[----:B-1----:R1:W2:Y:S02]  /*a040*/  SYNCS.PHASECHK.TRANS64.TRYWAIT P0, [R3+URZ+0x80], R0 ;  /* 0x00008000030075a7 */ /* 0x0022a400080011ff */
[----:B--2---:R-:W-:Y:S05]  /*a050*/  @!P0 NANOSLEEP.SYNCS 0x989680 ;  /* 0x009896800000895d */ /* 0x004fea0003900000 */
[----:B------:R-:W2:Y:S02]  /*a060*/  @!P0 SYNCS.PHASECHK.TRANS64 P0, [R3+URZ+0x80], R0 ;  /* 0x00008000030085a7 */ /* 0x000ea400080010ff */
[----:B--2---:R-:W-:Y:S05]  /*a070*/  @!P0 BRA `(.L_x_89) ;  /* 0xfffffffc00f08947 */ /* 0x004fea000383ffff */
[----:B------:R-:W-:Y:S05]  /*a080*/  BRA `(.L_x_172) ;  /* 0xffffffb000687947 */ /* 0x000fea000383ffff */
.L_x_100:
[----:B-1----:R1:W2:Y:S02]  /*a090*/  SYNCS.PHASECHK.TRANS64.TRYWAIT P1, [R2+URZ+0x30], R0 ;  /* 0x00003000020075a7 */ /* 0x0022a400080211ff */
[----:B--2---:R-:W-:Y:S05]  /*a0a0*/  @!P1 NANOSLEEP.SYNCS 0x989680 ;  /* 0x009896800000995d */ /* 0x004fea0003900000 */
[----:B------:R-:W2:Y:S02]  /*a0b0*/  @!P1 SYNCS.PHASECHK.TRANS64 P1, [R2+URZ+0x30], R0 ;  /* 0x00003000020095a7 */ /* 0x000ea400080210ff */
[----:B--2---:R-:W-:Y:S05]  /*a0c0*/  @!P1 BRA `(.L_x_100) ;  /* 0xfffffffc00f09947 */ /* 0x004fea000383ffff */
[----:B------:R-:W-:Y:S05]  /*a0d0*/  BRA `(.L_x_99) ;  /* 0xffffffbc00dc7947 */ /* 0x000fea000383ffff */
.L_x_102:
[----:B-1----:R1:W2:Y:S02]  /*a0e0*/  SYNCS.PHASECHK.TRANS64.TRYWAIT P0, [R52+URZ+0xa0], R3 ;  /* 0x0000a003340075a7 */ /* 0x0022a400080011ff */
[----:B--2---:R-:W-:Y:S05]  /*a0f0*/  @!P0 NANOSLEEP.SYNCS 0x989680 ;  /* 0x009896800000895d */ /* 0x004fea0003900000 */
[----:B------:R-:W2:Y:S02]  /*a100*/  @!P0 SYNCS.PHASECHK.TRANS64 P0, [R52+URZ+0xa0], R3 ;  /* 0x0000a003340085a7 */ /* 0x000ea400080010ff */
[----:B--2---:R-:W-:Y:S05]  /*a110*/  @!P0 BRA `(.L_x_102) ;  /* 0xfffffffc00f08947 */ /* 0x004fea000383ffff */
[----:B------:R-:W-:Y:S05]  /*a120*/  BRA `(.L_x_101) ;  /* 0xffffffc000307947 */ /* 0x000fea000383ffff */
.L_x_110:
[----:B--2---:R2:W3:Y:S02]  /*a130*/  SYNCS.PHASECHK.TRANS64.TRYWAIT P0, [R0+URZ+0x30], R2 ;  /* 0x00003002000075a7 */ /* 0x0044e400080011ff */
[----:B---3--:R-:W-:Y:S05]  /*a140*/  @!P0 NANOSLEEP.SYNCS 0x989680 ;  /* 0x009896800000895d */ /* 0x008fea0003900000 */
[----:B------:R-:W3:Y:S02]  /*a150*/  @!P0 SYNCS.PHASECHK.TRANS64 P0, [R0+URZ+0x30], R2 ;  /* 0x00003002000085a7 */ /* 0x000ee400080010ff */
[----:B---3--:R-:W-:Y:S05]  /*a160*/  @!P0 BRA `(.L_x_110) ;  /* 0xfffffffc00f08947 */ /* 0x008fea000383ffff */
[----:B------:R-:W-:Y:S05]  /*a170*/  BRA `(.L_x_109) ;  /* 0xffffffcc00247947 */ /* 0x000fea000383ffff */
.L_x_118:
[----:B--2---:R2:W3:Y:S02]  /*a180*/  SYNCS.PHASECHK.TRANS64.TRYWAIT P0, [R0+URZ+0x30], R4 ;  /* 0x00003004000075a7 */ /* 0x0044e400080011ff */
[----:B---3--:R-:W-:Y:S05]  /*a190*/  @!P0 NANOSLEEP.SYNCS 0x989680 ;  /* 0x009896800000895d */ /* 0x008fea0003900000 */
[----:B------:R-:W3:Y:S02]  /*a1a0*/  @!P0 SYNCS.PHASECHK.TRANS64 P0, [R0+URZ+0x30], R4 ;  /* 0x00003004000085a7 */ /* 0x000ee400080010ff */
[----:B---3--:R-:W-:Y:S05]  /*a1b0*/  @!P0 BRA `(.L_x_118) ;  /* 0xfffffffc00f08947 */ /* 0x008fea000383ffff */
[----:B------:R-:W-:Y:S05]  /*a1c0*/  BRA `(.L_x_117) ;  /* 0xffffffd800607947 */ /* 0x000fea000383ffff */
.L_x_126:
[----:B--2---:R2:W3:Y:S02]  /*a1d0*/  SYNCS.PHASECHK.TRANS64.TRYWAIT P0, [R0+URZ+0x30], R2 ;  /* 0x00003002000075a7 */ /* 0x0044e400080011ff */
[----:B---3--:R-:W-:Y:S05]  /*a1e0*/  @!P0 NANOSLEEP.SYNCS 0x989680 ;  /* 0x009896800000895d */ /* 0x008fea0003900000 */
[----:B------:R-:W3:Y:S02]  /*a1f0*/  @!P0 SYNCS.PHASECHK.TRANS64 P0, [R0+URZ+0x30], R2 ;  /* 0x00003002000085a7 */ /* 0x000ee400080010ff */
[----:B---3--:R-:W-:Y:S05]  /*a200*/  @!P0 BRA `(.L_x_126) ;  /* 0xfffffffc00f08947 */ /* 0x008fea000383ffff */
[----:B------:R-:W-:Y:S05]  /*a210*/  BRA `(.L_x_125) ;  /* 0xffffffe400ac7947 */ /* 0x000fea000383ffff */
        .weak           $__internal_0_$__cuda_sm10x_tcgen05_guardrail_trap_col_being_dealloced_not_returned_by_alloc
        .type           $__internal_0_$__cuda_sm10x_tcgen05_guardrail_trap_col_being_dealloced_not_returned_by_alloc,@function
        .size           $__internal_0_$__cuda_sm10x_tcgen05_guardrail_trap_col_being_dealloced_not_returned_by_alloc,($__internal_1_$__cuda_sm10x_tcgen05_guardrail_trap_phase_invalid_during_alloc - $__internal_0_$__cuda_sm10x_tcgen05_guardrail_trap_col_being_dealloced_not_returned_by_alloc)
$__internal_0_$__cuda_sm10x_tcgen05_guardrail_trap_col_being_dealloced_not_returned_by_alloc:
[----:B------:R-:W-:Y:S05]  /*a220*/  BPT.TRAP 0x1 ;  /* 0x000000040000795c */ /* 0x000fea0000300000 */
[----:B------:R-:W-:-:S04]  /*a230*/  HFMA2 R3, -RZ, RZ, 0, 0 ;  /* 0x00000000ff037431 */ /* 0x000fc800000001ff */
[----:B------:R-:W-:Y:S05]  /*a240*/  RET.REL.NODEC R2 `(_ZN7cutlass13device_kernelINS_4gemm6kernel13GemmUniversalIN4cute5tupleIJiiiiEEENS1_10collective13CollectiveMmaINS1_35MainloopSm100TmaUmmaWarpSpecializedILi3ELi2ELi4ENS5_IJNS4_1CILi2EEESB_NSA_ILi1EEEEEEEENS5_IJNSA_ILi64EEENSA_ILi256EEENSA_ILi32EEEEEEaNS5_IJlSC_lEEEaSJ_NS4_8TiledMMAINS4_8MMA_AtomIJNS4_15SM100_MMA_S8_SSIaaiLi64ELi256ELNS4_4UMMA5MajorE0ELSO_0ELNSN_8SaturateE0EEEEEENS4_6LayoutINS5_IJSC_SC_SC_EEENS5_IJNSA_ILi0EEESU_SU_EEEEENS5_IJNS4_10UnderscoreESX_SX_EEEEENS4_23SM90_TMA_LOAD_MULTICASTENS4_14ComposedLayoutINS4_7SwizzleILi1ELi4ELi3EEENS4_18smem_ptr_flag_bitsILi8EEENSS_INS5_IJNSA_ILi8EEESH_EEENS5_IJSH_SC_EEEEEEEvNS4_8identityES10_S1A_vS1B_EENS_8epilogue10collective18CollectiveEpilogueINS1D_23Sm100TmaWarpSpecializedILi4ELi2ELi32ELb0ELb0EEEJSI_NS5_IJNSS_ISF_SC_EES1I_EEEaSJ_aSJ_NS1D_6fusion15FusionCallbacksIS1H_NS1K_17LinearCombinationIaiaiLNS_15FloatRoundStyleE2EEESI_S1J_JEEENS4_5SM1004TMEM4LOAD26SM100_TMEM_LOAD_16dp32b32xENS4_13SM90_TMA_LOADENS11_INS12_ILi2ELi4ELi3EEES15_NSS_INS5_IJS16_SF_EEENS5_IJSF_SC_EEEEEEENS4_39AutoVectorizingCopyWithAssumedAlignmentILi128EEENS4_14SM90_TMA_STOREES1Z_S21_S21_EEEvvEEEEvNT_6ParamsE) ;  /* 0xffffff5c026c7950 */ /* 0x000fea0003c3ffff */
        .weak           $__internal_1_$__cuda_sm10x_tcgen05_guardrail_trap_phase_invalid_during_alloc
        .type           $__internal_1_$__cuda_sm10x_tcgen05_guardrail_trap_phase_invalid_during_alloc,@function
        .size           $__internal_1_$__cuda_sm10x_tcgen05_guardrail_trap_phase_invalid_during_alloc,($__internal_2_$__cuda_sm10x_tcgen05_guardrail_trap_unallocated_columns_being_dealloced - $__internal_1_$__cuda_sm10x_tcgen05_guardrail_trap_phase_invalid_during_alloc)
$__internal_1_$__cuda_sm10x_tcgen05_guardrail_trap_phase_invalid_during_alloc:
[----:B------:R-:W-:Y:S05]  /*a250*/  BPT.TRAP 0x1 ;  /* 0x000000040000795c */ /* 0x000fea0000300000 */
[----:B------:R-:W-:-:S04]  /*a260*/  MOV R5, 0x0 ;  /* 0x0000000000057802 */ /* 0x000fc80000000f00 */
[----:B------:R-:W-:Y:S05]  /*a270*/  RET.REL.NODEC R4 `(_ZN7cutlass13device_kernelINS_4gemm6kernel13GemmUniversalIN4cute5tupleIJiiiiEEENS1_10collective13CollectiveMmaINS1_35MainloopSm100TmaUmmaWarpSpecializedILi3ELi2ELi4ENS5_IJNS4_1CILi2EEESB_NSA_ILi1EEEEEEEENS5_IJNSA_ILi64EEENSA_ILi256EEENSA_ILi32EEEEEEaNS5_IJlSC_lEEEaSJ_NS4_8TiledMMAINS4_8MMA_AtomIJNS4_15SM100_MMA_S8_SSIaaiLi64ELi256ELNS4_4UMMA5MajorE0ELSO_0ELNSN_8SaturateE0EEEEEENS4_6LayoutINS5_IJSC_SC_SC_EEENS5_IJNSA_ILi0EEESU_SU_EEEEENS5_IJNS4_10UnderscoreESX_SX_EEEEENS4_23SM90_TMA_LOAD_MULTICASTENS4_14ComposedLayoutINS4_7SwizzleILi1ELi4ELi3EEENS4_18smem_ptr_flag_bitsILi8EEENSS_INS5_IJNSA_ILi8EEESH_EEENS5_IJSH_SC_EEEEEEEvNS4_8identityES10_S1A_vS1B_EENS_8epilogue10collective18CollectiveEpilogueINS1D_23Sm100TmaWarpSpecializedILi4ELi2ELi32ELb0ELb0EEEJSI_NS5_IJNSS_ISF_SC_EES1I_EEEaSJ_aSJ_NS1D_6fusion15FusionCallbacksIS1H_NS1K_17LinearCombinationIaiaiLNS_15FloatRoundStyleE2EEESI_S1J_JEEENS4_5SM1004TMEM4LOAD26SM100_TMEM_LOAD_16dp32b32xENS4_13SM90_TMA_LOADENS11_INS12_ILi2ELi4ELi3EEES15_NSS_INS5_IJS16_SF_EEENS5_IJSF_SC_EEEEEEENS4_39AutoVectorizingCopyWithAssumedAlignmentILi128EEENS4_14SM90_TMA_STOREES1Z_S21_S21_EEEvvEEEEvNT_6ParamsE) ;  /* 0xffffff5c04607950 */ /* 0x000fea0003c3ffff */
        .weak           $__internal_2_$__cuda_sm10x_tcgen05_guardrail_trap_unallocated_columns_being_dealloced
        .type           $__internal_2_$__cuda_sm10x_tcgen05_guardrail_trap_unallocated_columns_being_dealloced,@function
        .size           $__internal_2_$__cuda_sm10x_tcgen05_guardrail_trap_unallocated_columns_being_dealloced,(.L_x_174 - $__internal_2_$__cuda_sm10x_tcgen05_guardrail_trap_unallocated_columns_being_dealloced)
$__internal_2_$__cuda_sm10x_tcgen05_guardrail_trap_unallocated_columns_being_dealloced:
[----:B------:R-:W-:Y:S05]  /*a280*/  BPT.TRAP 0x1 ;  /* 0x000000040000795c */ /* 0x000fea0000300000 */
[----:B------:R-:W-:-:S04]  /*a290*/  HFMA2 R3, -RZ, RZ, 0, 0 ;  /* 0x00000000ff037431 */ /* 0x000fc800000001ff */
[----:B------:R-:W-:Y:S05]  /*a2a0*/  RET.REL.NODEC R2 `(_ZN7cutlass13device_kernelINS_4gemm6kernel13GemmUniversalIN4cute5tupleIJiiiiEEENS1_10collective13CollectiveMmaINS1_35MainloopSm100TmaUmmaWarpSpecializedILi3ELi2ELi4ENS5_IJNS4_1CILi2EEESB_NSA_ILi1EEEEEEEENS5_IJNSA_ILi64EEENSA_ILi256EEENSA_ILi32EEEEEEaNS5_IJlSC_lEEEaSJ_NS4_8TiledMMAINS4_8MMA_AtomIJNS4_15SM100_MMA_S8_SSIaaiLi64ELi256ELNS4_4UMMA5MajorE0ELSO_0ELNSN_8SaturateE0EEEEEENS4_6LayoutINS5_IJSC_SC_SC_EEENS5_IJNSA_ILi0EEESU_SU_EEEEENS5_IJNS4_10UnderscoreESX_SX_EEEEENS4_23SM90_TMA_LOAD_MULTICASTENS4_14ComposedLayoutINS4_7SwizzleILi1ELi4ELi3EEENS4_18smem_ptr_flag_bitsILi8EEENSS_INS5_IJNSA_ILi8EEESH_EEENS5_IJSH_SC_EEEEEEEvNS4_8identityES10_S1A_vS1B_EENS_8epilogue10collective18CollectiveEpilogueINS1D_23Sm100TmaWarpSpecializedILi4ELi2ELi32ELb0ELb0EEEJSI_NS5_IJNSS_ISF_SC_EES1I_EEEaSJ_aSJ_NS1D_6fusion15FusionCallbacksIS1H_NS1K_17LinearCombinationIaiaiLNS_15FloatRoundStyleE2EEESI_S1J_JEEENS4_5SM1004TMEM4LOAD26SM100_TMEM_LOAD_16dp32b32xENS4_13SM90_TMA_LOADENS11_INS12_ILi2ELi4ELi3EEES15_NSS_INS5_IJS16_SF_EEENS5_IJSF_SC_EEEEEEENS4_39AutoVectorizingCopyWithAssumedAlignmentILi128EEENS4_14SM90_TMA_STOREES1Z_S21_S21_EEEvvEEEEvNT_6ParamsE) ;  /* 0xffffff5c02547950 */ /* 0x000fea0003c3ffff */
.L_x_173:
[----:B------:R-:W-:-:S00]  /*a2b0*/  BRA `(.L_x_173) ;  /* 0xfffffffc00fc7947 */ /* 0x000fc0000383ffff */
[----:B------:R-:W-:-:S00]  /*a2c0*/  NOP ;  /* 0x0000000000007918 */ /* 0x000fc00000000000 */
        /* <DEDUP_REMOVED lines=11> */
.L_x_174:


//--------------------- .nv.global.init           --------------------------
	.section	.nv.global.init,"aw",@progbits
.nv.global.init:
	.type		$str$27,@object
	.size		$str$27,($str$28 - $str$27)
$str$27:
        /*0000*/ 	.byte	0x28, 0x61, 0x64, 0x64, 0x72, 0x65, 0x73, 0x73, 0x20, 0x26, 0x20, 0x6d, 0x61, 0x73, 0x6b, 0x29
        /*0010*/ 	.byte	0x20, 0x3d, 0x3d, 0x20, 0x30, 0x00
	.type		$str$28,@object
	.size		$str$28,($str$26 - $str$28)
$str$28:
        /*0016*/ 	.byte	0x2f, 0x74, 0x6d, 0x70, 0x2f, 0x63, 0x75, 0x74, 0x6c, 0x61, 0x73, 0x73, 0x5f, 0x73, 0x77, 0x65
        /*0026*/ 	.byte	0x65, 0x70, 0x5f, 0x73, 0x72, 0x63, 0x2f, 0x69, 0x6e, 0x63, 0x6c, 0x75, 0x64, 0x65, 0x2f, 0x63
        /*0036*/ 	.byte	0x75, 0x74, 0x65, 0x2f, 0x70, 0x6f, 0x69, 0x6e, 0x74, 0x65, 0x72, 0x5f, 0x66, 0x6c, 0x61, 0x67
        /*0046*/ 	.byte	0x67, 0x65, 0x64, 0x2e, 0x68, 0x70, 0x70, 0x00
	.type		$str$26,@object
	.size		$str$26,($str$25 - $str$26)
$str$26:
        /*004e*/ 	.byte	0x2f, 0x74, 0x6d, 0x70, 0x2f, 0x63, 0x75, 0x74, 0x6c, 0x61, 0x73, 0x73, 0x5f, 0x73, 0x77, 0x65
        /*005e*/ 	.byte	0x65, 0x70, 0x5f, 0x73, 0x72, 0x63, 0x2f, 0x69, 0x6e, 0x63, 0x6c, 0x75, 0x64, 0x65, 0x2f, 0x63
        /*006e*/ 	.byte	0x75, 0x74, 0x65, 0x2f, 0x61, 0x74, 0x6f, 0x6d, 0x2f, 0x63, 0x6f, 0x70, 0x79, 0x5f, 0x74, 0x72
        /*007e*/ 	.byte	0x61, 0x69, 0x74, 0x73, 0x5f, 0x73, 0x6d, 0x31, 0x30, 0x30, 0x2e, 0x68, 0x70, 0x70, 0x00
	.type		$str$25,@object
	.size		$str$25,(__unnamed_1 - $str$25)
$str$25:
        /*008d*/ 	.byte	0x28, 0x28, 0x75, 0x69, 0x6e, 0x74, 0x33, 0x32, 0x5f, 0x74, 0x28, 0x74, 0x68, 0x72, 0x65, 0x61
        /*009d*/ 	.byte	0x64, 0x49, 0x64, 0x78, 0x2e, 0x78, 0x29, 0x20, 0x2f, 0x20, 0x33, 0x32, 0x29, 0x20, 0x25, 0x20
        /*00ad*/ 	.byte	0x34, 0x29, 0x20, 0x3d, 0x3d, 0x20, 0x28, 0x28, 0x28, 0x74, 0x6d, 0x65, 0x6d, 0x5f, 0x61, 0x64
        /*00bd*/ 	.byte	0x64, 0x72, 0x20, 0x3e, 0x3e, 0x20, 0x31, 0x36, 0x29, 0x20, 0x2f, 0x20, 0x33, 0x32, 0x29, 0x20
        /*00cd*/ 	.byte	0x25, 0x20, 0x34, 0x29, 0x00
	.type		__unnamed_1,@object
	.size		__unnamed_1,(__unnamed_2 - __unnamed_1)
__unnamed_1:
        /*00d2*/ 	.byte	0x61, 0x75, 0x74, 0x6f, 0x20, 0x63, 0x75, 0x74, 0x65, 0x3a, 0x3a, 0x61, 0x73, 0x5f, 0x70, 0x6f
        /* <DEDUP_REMOVED lines=24> */
        /*0262*/ 	.byte	0x00
	.type		__unnamed_2,@object
	.size		__unnamed_2,(__unnamed_3 - __unnamed_2)
__unnamed_2:
        /* <DEDUP_REMOVED lines=26> */
	.type		__unnamed_3,@object
	.size		__unnamed_3,(.L_3 - __unnamed_3)
__unnamed_3:
        /* <DEDUP_REMOVED lines=41> */
.L_3:


//--------------------- .nv.shared._ZN7cutlass13device_kernelINS_4gemm6kernel13GemmUniversalIN4cute5tupleIJiiiiEEENS1_10collective13CollectiveMmaINS1_35MainloopSm100TmaUmmaWarpSpecializedILi3ELi2ELi4ENS5_IJNS4_1CILi2EEESB_NSA_ILi1EEEEEEEENS5_IJNSA_ILi64EEENSA_ILi256EEENSA_ILi32EEEEEEaNS5_IJlSC_lEEEaSJ_NS4_8TiledMMAINS4_8MMA_AtomIJNS4_15SM100_MMA_S8_SSIaaiLi64ELi256ELNS4_4UMMA5MajorE0ELSO_0ELNSN_8SaturateE0EEEEEENS4_6LayoutINS5_IJSC_SC_SC_EEENS5_IJNSA_ILi0EEESU_SU_EEEEENS5_IJNS4_10UnderscoreESX_SX_EEEEENS4_23SM90_TMA_LOAD_MULTICASTENS4_14ComposedLayoutINS4_7SwizzleILi1ELi4ELi3EEENS4_18smem_ptr_flag_bitsILi8EEENSS_INS5_IJNSA_ILi8EEESH_EEENS5_IJSH_SC_EEEEEEEvNS4_8identityES10_S1A_vS1B_EENS_8epilogue10collective18CollectiveEpilogueINS1D_23Sm100TmaWarpSpecializedILi4ELi2ELi32ELb0ELb0EEEJSI_NS5_IJNSS_ISF_SC_EES1I_EEEaSJ_aSJ_NS1D_6fusion15FusionCallbacksIS1H_NS1K_17LinearCombinationIaiaiLNS_15FloatRoundStyleE2EEESI_S1J_JEEENS4_5SM1004TMEM4LOAD26SM100_TMEM_LOAD_16dp32b32xENS4_13SM90_TMA_LOADENS11_INS12_ILi2ELi4ELi3EEES15_NSS_INS5_IJS16_SF_EEENS5_IJSF_SC_EEEEEEENS4_39AutoVectorizingCopyWithAssumedAlignmentILi128EEENS4_14SM90_TMA_STOREES1Z_S21_S21_EEEvvEEEEvNT_6ParamsE --------------------------
	.section	.nv.shared._ZN7cutlass13device_kernelINS_4gemm6kernel13GemmUniversalIN4cute5tupleIJiiiiEEENS1_10collective13CollectiveMmaINS1_35MainloopSm100TmaUmmaWarpSpecializedILi3ELi2ELi4ENS5_IJNS4_1CILi2EEESB_NSA_ILi1EEEEEEEENS5_IJNSA_ILi64EEENSA_ILi256EEENSA_ILi32EEEEEEaNS5_IJlSC_lEEEaSJ_NS4_8TiledMMAINS4_8MMA_AtomIJNS4_15SM100_MMA_S8_SSIaaiLi64ELi256ELNS4_4UMMA5MajorE0ELSO_0ELNSN_8SaturateE0EEEEEENS4_6LayoutINS5_IJSC_SC_SC_EEENS5_IJNSA_ILi0EEESU_SU_EEEEENS5_IJNS4_10UnderscoreESX_SX_EEEEENS4_23SM90_TMA_LOAD_MULTICASTENS4_14ComposedLayoutINS4_7SwizzleILi1ELi4ELi3EEENS4_18smem_ptr_flag_bitsILi8EEENSS_INS5_IJNSA_ILi8EEESH_EEENS5_IJSH_SC_EEEEEEEvNS4_8identityES10_S1A_vS1B_EENS_8epilogue10collective18CollectiveEpilogueINS1D_23Sm100TmaWarpSpecializedILi4ELi2ELi32ELb0ELb0EEEJSI_NS5_IJNSS_ISF_SC_EES1I_EEEaSJ_aSJ_NS1D_6fusion15FusionCallbacksIS1H_NS1K_17LinearCombinationIaiaiLNS_15FloatRoundStyleE2EEESI_S1J_JEEENS4_5SM1004TMEM4LOAD26SM100_TMEM_LOAD_16dp32b32xENS4_13SM90_TMA_LOADENS11_INS12_ILi2ELi4ELi3EEES15_NSS_INS5_IJS16_SF_EEENS5_IJSF_SC_EEEEEEENS4_39AutoVectorizingCopyWithAssumedAlignmentILi128EEENS4_14SM90_TMA_STOREES1Z_S21_S21_EEEvvEEEEvNT_6ParamsE,"aw",@nobits
	.sectionflags	@""
	.align	16
	.zero		1024


//--------------------- .nv.shared.reserved.0     --------------------------
	.section	.nv.shared.reserved.0,"aw",@nobits
	.weak		__nv_reservedSMEM_offset_0_alias
	.size		__nv_reservedSMEM_offset_0_alias, 0, 64
	.other		__nv_reservedSMEM_offset_0_alias,@"STO_CUDA_RESERVED_SHARED STV_DEFAULT"
__nv_reservedSMEM_offset_0_alias:
	.zero		0
.nv.shared.reserved.0:
	.zero		64
	.weak		__nv_reservedSMEM_tcgen05_partition
	.type		__nv_reservedSMEM_tcgen05_partition,@object
	.size		__nv_reservedSMEM_tcgen05_partition,(.L_0 - __nv_reservedSMEM_tcgen05_partition)
__nv_reservedSMEM_tcgen05_partition:
	.zero		32
.L_0:


//--------------------- .nv.global                --------------------------
	.section	.nv.global,"aw",@nobits
.nv.global:
	.type		_ZN40_INTERNAL_33ce41fb_4_k_cu_ca606a66_111314cute1_E,@object
	.size		_ZN40_INTERNAL_33ce41fb_4_k_cu_ca606a66_111314cute1_E,(_ZN40_INTERNAL_33ce41fb_4_k_cu_ca606a66_111314cuda3std3__45__cpo6cbeginE - _ZN40_INTERNAL_33ce41fb_4_k_cu_ca606a66_111314cute1_E)
_ZN40_INTERNAL_33ce41fb_4_k_cu_ca606a66_111314cute1_E:
	.zero		1
	.type		_ZN40_INTERNAL_33ce41fb_4_k_cu_ca606a66_111314cuda3std3__45__cpo6cbeginE,@object
	.size		_ZN40_INTERNAL_33ce41fb_4_k_cu_ca606a66_111314cuda3std3__45__cpo6cbeginE,(_ZN40_INTERNAL_33ce41fb_4_k_cu_ca606a66_111314cuda3std3__48in_placeE - _ZN40_INTERNAL_33ce41fb_4_k_cu_ca606a66_111314cuda3std3__45__cpo6cbeginE)
_ZN40_INTERNAL_33ce41fb_4_k_cu_ca606a66_111314cuda3std3__45__cpo6cbeginE:
	.zero		1
	.type		_ZN40_INTERNAL_33ce41fb_4_k_cu_ca606a66_111314cuda3std3__48in_placeE,@object
	.size		_ZN40_INTERNAL_33ce41fb_4_k_cu_ca606a66_111314cuda3std3__48in_placeE,(_ZN40_INTERNAL_33ce41fb_4_k_cu_ca606a66_111314cuda3std6ranges3__45__cpo9iter_moveE - _ZN40_INTERNAL_33ce41fb_4_k_cu_ca606a66_111314cuda3std3__48in_placeE)
_ZN40_INTERNAL_33ce41fb_4_k_cu_ca606a66_111314cuda3std3__48in_placeE:
	.zero		1
	.type		_ZN40_INTERNAL_33ce41fb_4_k_cu_ca606a66_111314cuda3std6ranges3__45__cpo9iter_moveE,@object
	.size		_ZN40_INTERNAL_33ce41fb_4_k_cu_ca606a66_111314cuda3std6ranges3__45__cpo9iter_moveE,(_ZN40_INTERNAL_33ce41fb_4_k_cu_ca606a66_111314cuda3std3__45__cpo5beginE - _ZN40_INTERNAL_33ce41fb_4_k_cu_ca606a66_111314cuda3std6ranges3__45__cpo9iter_moveE)
_ZN40_INTERNAL_33ce41fb_4_k_cu_ca606a66_111314cuda3std6ranges3__45__cpo9iter_moveE:
	.zero		1
	.type		_ZN40_INTERNAL_33ce41fb_4_k_cu_ca606a66_111314cuda3std3__45__cpo5beginE,@object
	.size		_ZN40_INTERNAL_33ce41fb_4_k_cu_ca606a66_111314cuda3std3__45__cpo5beginE,(_ZN40_INTERNAL_33ce41fb_4_k_cu_ca606a66_111314cuda3std3__442_GLOBAL__N__33ce41fb_4_k_cu_ca606a66_111316ignoreE - _ZN40_INTERNAL_33ce41fb_4_k_cu_ca606a66_111314cuda3std3__45__cpo5beginE)
_ZN40_INTERNAL_33ce41fb_4_k_cu_ca606a66_111314cuda3std3__45__cpo5beginE:
	.zero		1
	.type		_ZN40_INTERNAL_33ce41fb_4_k_cu_ca606a66_111314cuda3std3__442_GLOBAL__N__33ce41fb_4_k_cu_ca606a66_111316ignoreE,@object
	.size		_ZN40_INTERNAL_33ce41fb_4_k_cu_ca606a66_111314cuda3std3__442_GLOBAL__N__33ce41fb_4_k_cu_ca606a66_111316ignoreE,(_ZN40_INTERNAL_33ce41fb_4_k_cu_ca606a66_111314cute7productE - _ZN40_INTERNAL_33ce41fb_4_k_cu_ca606a66_111314cuda3std3__442_GLOBAL__N__33ce41fb_4_k_cu_ca606a66_111316ignoreE)
_ZN40_INTERNAL_33ce41fb_4_k_cu_ca606a66_111314cuda3std3__442_GLOBAL__N__33ce41fb_4_k_cu_ca606a66_111316ignoreE:
	.zero		1
	.type		_ZN40_INTERNAL_33ce41fb_4_k_cu_ca606a66_111314cute7productE,@object
	.size		_ZN40_INTERNAL_33ce41fb_4_k_cu_ca606a66_111314cute7productE,(_ZN40_INTERNAL_33ce41fb_4_k_cu_ca606a66_111314cuda3std3__45__cpo3endE - _ZN40_INTERNAL_33ce41fb_4_k_cu_ca606a66_111314cute7productE)
_ZN40_INTERNAL_33ce41fb_4_k_cu_ca606a66_111314cute7productE:
	.zero		1
	.type		_ZN40_INTERNAL_33ce41fb_4_k_cu_ca606a66_111314cuda3std3__45__cpo3endE,@object
	.size		_ZN40_INTERNAL_33ce41fb_4_k_cu_ca606a66_111314cuda3std3__45__cpo3endE,(_ZN40_INTERNAL_33ce41fb_4_k_cu_ca606a66_111314cuda3std3__419piecewise_constructE - _ZN40_INTERNAL_33ce41fb_4_k_cu_ca606a66_111314cuda3std3__45__cpo3endE)
_ZN40_INTERNAL_33ce41fb_4_k_cu_ca606a66_111314cuda3std3__45__cpo3endE:
	.zero		1
	.type		_ZN40_INTERNAL_33ce41fb_4_k_cu_ca606a66_111314cuda3std3__419piecewise_constructE,@object
	.size		_ZN40_INTERNAL_33ce41fb_4_k_cu_ca606a66_111314cuda3std3__419piecewise_constructE,(_ZN40_INTERNAL_33ce41fb_4_k_cu_ca606a66_111314cuda3std3__45__cpo4cendE - _ZN40_INTERNAL_33ce41fb_4_k_cu_ca606a66_111314cuda3std3__419piecewise_constructE)
_ZN40_INTERNAL_33ce41fb_4_k_cu_ca606a66_111314cuda3std3__419piecewise_constructE:
	.zero		1
	.type		_ZN40_INTERNAL_33ce41fb_4_k_cu_ca606a66_111314cuda3std3__45__cpo4cendE,@object
	.size		_ZN40_INTERNAL_33ce41fb_4_k_cu_ca606a66_111314cuda3std3__45__cpo4cendE,(_ZN40_INTERNAL_33ce41fb_4_k_cu_ca606a66_111314cuda3std6ranges3__45__cpo4swapE - _ZN40_INTERNAL_33ce41fb_4_k_cu_ca606a66_111314cuda3std3__45__cpo4cendE)
_ZN40_INTERNAL_33ce41fb_4_k_cu_ca606a66_111314cuda3std3__45__cpo4cendE:
	.zero		1
	.type		_ZN40_INTERNAL_33ce41fb_4_k_cu_ca606a66_111314cuda3std6ranges3__45__cpo4swapE,@object
	.size		_ZN40_INTERNAL_33ce41fb_4_k_cu_ca606a66_111314cuda3std6ranges3__45__cpo4swapE,(.L_11 - _ZN40_INTERNAL_33ce41fb_4_k_cu_ca606a66_111314cuda3std6ranges3__45__cpo4swapE)
_ZN40_INTERNAL_33ce41fb_4_k_cu_ca606a66_111314cuda3std6ranges3__45__cpo4swapE:
	.zero		1
.L_11:


//--------------------- .nv.constant0._ZN7cutlass13device_kernelINS_4gemm6kernel13GemmUniversalIN4cute5tupleIJiiiiEEENS1_10collective13CollectiveMmaINS1_35MainloopSm100TmaUmmaWarpSpecializedILi3ELi2ELi4ENS5_IJNS4_1CILi2EEESB_NSA_ILi1EEEEEEEENS5_IJNSA_ILi64EEENSA_ILi256EEENSA_ILi32EEEEEEaNS5_IJlSC_lEEEaSJ_NS4_8TiledMMAINS4_8MMA_AtomIJNS4_15SM100_MMA_S8_SSIaaiLi64ELi256ELNS4_4UMMA5MajorE0ELSO_0ELNSN_8SaturateE0EEEEEENS4_6LayoutINS5_IJSC_SC_SC_EEENS5_IJNSA_ILi0EEESU_SU_EEEEENS5_IJNS4_10UnderscoreESX_SX_EEEEENS4_23SM90_TMA_LOAD_MULTICASTENS4_14ComposedLayoutINS4_7SwizzleILi1ELi4ELi3EEENS4_18smem_ptr_flag_bitsILi8EEENSS_INS5_IJNSA_ILi8EEESH_EEENS5_IJSH_SC_EEEEEEEvNS4_8identityES10_S1A_vS1B_EENS_8epilogue10collective18CollectiveEpilogueINS1D_23Sm100TmaWarpSpecializedILi4ELi2ELi32ELb0ELb0EEEJSI_NS5_IJNSS_ISF_SC_EES1I_EEEaSJ_aSJ_NS1D_6fusion15FusionCallbacksIS1H_NS1K_17LinearCombinationIaiaiLNS_15FloatRoundStyleE2EEESI_S1J_JEEENS4_5SM1004TMEM4LOAD26SM100_TMEM_LOAD_16dp32b32xENS4_13SM90_TMA_LOADENS11_INS12_ILi2ELi4ELi3EEES15_NSS_INS5_IJS16_SF_EEENS5_IJSF_SC_EEEEEEENS4_39AutoVectorizingCopyWithAssumedAlignmentILi128EEENS4_14SM90_TMA_STOREES1Z_S21_S21_EEEvvEEEEvNT_6ParamsE --------------------------
	.section	.nv.constant0._ZN7cutlass13device_kernelINS_4gemm6kernel13GemmUniversalIN4cute5tupleIJiiiiEEENS1_10collective13CollectiveMmaINS1_35MainloopSm100TmaUmmaWarpSpecializedILi3ELi2ELi4ENS5_IJNS4_1CILi2EEESB_NSA_ILi1EEEEEEEENS5_IJNSA_ILi64EEENSA_ILi256EEENSA_ILi32EEEEEEaNS5_IJlSC_lEEEaSJ_NS4_8TiledMMAINS4_8MMA_AtomIJNS4_15SM100_MMA_S8_SSIaaiLi64ELi256ELNS4_4UMMA5MajorE0ELSO_0ELNSN_8SaturateE0EEEEEENS4_6LayoutINS5_IJSC_SC_SC_EEENS5_IJNSA_ILi0EEESU_SU_EEEEENS5_IJNS4_10UnderscoreESX_SX_EEEEENS4_23SM90_TMA_LOAD_MULTICASTENS4_14ComposedLayoutINS4_7SwizzleILi1ELi4ELi3EEENS4_18smem_ptr_flag_bitsILi8EEENSS_INS5_IJNSA_ILi8EEESH_EEENS5_IJSH_SC_EEEEEEEvNS4_8identityES10_S1A_vS1B_EENS_8epilogue10collective18CollectiveEpilogueINS1D_23Sm100TmaWarpSpecializedILi4ELi2ELi32ELb0ELb0EEEJSI_NS5_IJNSS_ISF_SC_EES1I_EEEaSJ_aSJ_NS1D_6fusion15FusionCallbacksIS1H_NS1K_17LinearCombinationIaiaiLNS_15FloatRoundStyleE2EEESI_S1J_JEEENS4_5SM1004TMEM4LOAD26SM100_TMEM_LOAD_16dp32b32xENS4_13SM90_TMA_LOADENS11_INS12_ILi2ELi4ELi3EEES15_NSS_INS5_IJS16_SF_EEENS5_IJSF_SC_EEEEEEENS4_39AutoVectorizingCopyWithAssumedAlignmentILi128EEENS4_14SM90_TMA_STOREES1Z_S21_S21_EEEvvEEEEvNT_6ParamsE,"a",@progbits
	.sectionflags	@""
	.align	4
.nv.constant0._ZN7cutlass13device_kernelINS_4gemm6kernel13GemmUniversalIN4cute5tupleIJiiiiEEENS1_10collective13CollectiveMmaINS1_35MainloopSm100TmaUmmaWarpSpecializedILi3ELi2ELi4ENS5_IJNS4_1CILi2EEESB_NSA_ILi1EEEEEEEENS5_IJNSA_ILi64EEENSA_ILi256EEENSA_ILi32EEEEEEaNS5_IJlSC_lEEEaSJ_NS4_8TiledMMAINS4_8MMA_AtomIJNS4_15SM100_MMA_S8_SSIaaiLi64ELi256ELNS4_4UMMA5MajorE0ELSO_0ELNSN_8SaturateE0EEEEEENS4_6LayoutINS5_IJSC_SC_SC_EEENS5_IJNSA_ILi0EEESU_SU_EEEEENS5_IJNS4_10UnderscoreESX_SX_EEEEENS4_23SM90_TMA_LOAD_MULTICASTENS4_14ComposedLayoutINS4_7SwizzleILi1ELi4ELi3EEENS4_18smem_ptr_flag_bitsILi8EEENSS_INS5_IJNSA_ILi8EEESH_EEENS5_IJSH_SC_EEEEEEEvNS4_8identityES10_S1A_vS1B_EENS_8epilogue10collective18CollectiveEpilogueINS1D_23Sm100TmaWarpSpecializedILi4ELi2ELi32ELb0ELb0EEEJSI_NS5_IJNSS_ISF_SC_EES1I_EEEaSJ_aSJ_NS1D_6fusion15FusionCallbacksIS1H_NS1K_17LinearCombinationIaiaiLNS_15FloatRoundStyleE2EEESI_S1J_JEEENS4_5SM1004TMEM4LOAD26SM100_TMEM_LOAD_16dp32b32xENS4_13SM90_TMA_LOADENS11_INS12_ILi2ELi4ELi3EEES15_NSS_INS5_IJS16_SF_EEENS5_IJSF_SC_EEEEEEENS4_39AutoVectorizingCopyWithAssumedAlignmentILi128EEENS4_14SM90_TMA_STOREES1Z_S21_S21_EEEvvEEEEvNT_6ParamsE:
	.zero		2944


//--------------------- SYMBOLS --------------------------

	.type		.nv.reservedSmem.offset0,@object
	.size		.nv.reservedSmem.offset0,0x4
	.type		.nv.reservedSmem.cap,@object
	.size		.nv.reservedSmem.cap,0x4
	.type		__assertfail,@function
